	.target	sm_90a

	.elftype	@"ET_EXEC"


//--------------------- .note.nv.tkinfo           --------------------------
	.section	.note.nv.tkinfo,"",@"SHT_NOTE"
	.sectionflags	@"SHF_NOTE_NV_TKINFO"
	.tkinfo
        /*0018*/ 	.word	0x00000002
        /*0030*/ 	.string	""
        /*0030*/ 	.string	"ptxas"
        /*0030*/ 	.string	"Cuda compilation tools, release 13.0, V13.0.88"
        /*0030*/ 	.string	"Build cuda_13.0.r13.0/compiler.36424714_0"
        /*0030*/ 	.string	"-v  -suppress-debug-info  -lineinfo  -arch sm_90a "



//--------------------- .note.nv.cuinfo           --------------------------
	.section	.note.nv.cuinfo,"",@"SHT_NOTE"
	.sectionflags	@"SHF_NOTE_NV_CUINFO"
        /*0018*/ 	.short	0x0002
        /*001a*/ 	.short	0x005a
        /*001c*/ 	.short	0x0082
	.zero		2


//--------------------- .nv.info                  --------------------------
	.section	.nv.info,"",@"SHT_CUDA_INFO"
	.align	4


	//----- nvinfo : EIATTR_REGCOUNT
	.align		4
        /*0000*/ 	.byte	0x04, 0x2f
        /*0002*/ 	.short	(.L_1 - .L_0)
	.align		4
.L_0:
        /*0004*/ 	.word	index@(matmul_kernel)
        /*0008*/ 	.word	0x00000056


	//----- nvinfo : EIATTR_FRAME_SIZE
	.align		4
.L_1:
        /*000c*/ 	.byte	0x04, 0x11
        /*000e*/ 	.short	(.L_3 - .L_2)
	.align		4
.L_2:
        /*0010*/ 	.word	index@(matmul_kernel)
        /*0014*/ 	.word	0x00000000


	//----- nvinfo : EIATTR_MIN_STACK_SIZE
	.align		4
.L_3:
        /*0018*/ 	.byte	0x04, 0x12
        /*001a*/ 	.short	(.L_5 - .L_4)
	.align		4
.L_4:
        /*001c*/ 	.word	index@(matmul_kernel)
        /*0020*/ 	.word	0x00000000
.L_5:


//--------------------- .nv.compat                --------------------------
	.section	.nv.compat,"",@"SHT_CUDA_COMPAT_INFO"
	.align	4
        /*0000*/ 	.byte	0x02, 0x09, 0x01, 0x00, 0x02, 0x02, 0x02, 0x00, 0x02, 0x05, 0x05, 0x00, 0x03, 0x07, 0x01, 0x01
        /*0010*/ 	.byte	0x02, 0x03, 0x00, 0x00, 0x02, 0x06, 0x01, 0x00, 0x04, 0x0b, 0x08, 0x00, 0x00, 0x00, 0x00, 0x00
        /*0020*/ 	.byte	0x00, 0x00, 0x00, 0x00


//--------------------- .nv.info.matmul_kernel    --------------------------
	.section	.nv.info.matmul_kernel,"",@"SHT_CUDA_INFO"
	.sectionflags	@""
	.align	4


	//----- nvinfo : EIATTR_CUDA_API_VERSION
	.align		4
        /*0000*/ 	.byte	0x04, 0x37
        /*0002*/ 	.short	(.L_7 - .L_6)
.L_6:
        /*0004*/ 	.word	0x00000082


	//----- nvinfo : EIATTR_KPARAM_INFO
	.align		4
.L_7:
        /*0008*/ 	.byte	0x04, 0x17
        /*000a*/ 	.short	(.L_9 - .L_8)
.L_8:
        /*000c*/ 	.word	0x00000000
        /*0010*/ 	.short	0x000d
        /*0012*/ 	.short	0x0048
        /*0014*/ 	.byte	0x00, 0xf4, 0x21, 0x00


	//----- nvinfo : EIATTR_KPARAM_INFO
	.align		4
.L_9:
        /*0018*/ 	.byte	0x04, 0x17
        /*001a*/ 	.short	(.L_11 - .L_10)
.L_10:
        /*001c*/ 	.word	0x00000000
        /*0020*/ 	.short	0x000c
        /*0022*/ 	.short	0x0040
        /*0024*/ 	.byte	0x00, 0xf4, 0x21, 0x00


	//----- nvinfo : EIATTR_KPARAM_INFO
	.align		4
.L_11:
        /*0028*/ 	.byte	0x04, 0x17
        /*002a*/ 	.short	(.L_13 - .L_12)
.L_12:
        /*002c*/ 	.word	0x00000000
        /*0030*/ 	.short	0x000b
        /*0032*/ 	.short	0x0038
        /*0034*/ 	.byte	0x00, 0xf0, 0x11, 0x00


	//----- nvinfo : EIATTR_KPARAM_INFO
	.align		4
.L_13:
        /*0038*/ 	.byte	0x04, 0x17
        /*003a*/ 	.short	(.L_15 - .L_14)
.L_14:
        /*003c*/ 	.word	0x00000000
        /*0040*/ 	.short	0x000a
        /*0042*/ 	.short	0x0034
        /*0044*/ 	.byte	0x00, 0xf0, 0x11, 0x00


	//----- nvinfo : EIATTR_KPARAM_INFO
	.align		4
.L_15:
        /*0048*/ 	.byte	0x04, 0x17
        /*004a*/ 	.short	(.L_17 - .L_16)
.L_16:
        /*004c*/ 	.word	0x00000000
        /*0050*/ 	.short	0x0009
        /*0052*/ 	.short	0x0030
        /*0054*/ 	.byte	0x00, 0xf0, 0x11, 0x00


	//----- nvinfo : EIATTR_KPARAM_INFO
	.align		4
.L_17:
        /*0058*/ 	.byte	0x04, 0x17
        /*005a*/ 	.short	(.L_19 - .L_18)
.L_18:
        /*005c*/ 	.word	0x00000000
        /*0060*/ 	.short	0x0008
        /*0062*/ 	.short	0x002c
        /*0064*/ 	.byte	0x00, 0xf0, 0x11, 0x00


	//----- nvinfo : EIATTR_KPARAM_INFO
	.align		4
.L_19:
        /*0068*/ 	.byte	0x04, 0x17
        /*006a*/ 	.short	(.L_21 - .L_20)
.L_20:
        /*006c*/ 	.word	0x00000000
        /*0070*/ 	.short	0x0007
        /*0072*/ 	.short	0x0028
        /*0074*/ 	.byte	0x00, 0xf0, 0x11, 0x00


	//----- nvinfo : EIATTR_KPARAM_INFO
	.align		4
.L_21:
        /*0078*/ 	.byte	0x04, 0x17
        /*007a*/ 	.short	(.L_23 - .L_22)
.L_22:
        /*007c*/ 	.word	0x00000000
        /*0080*/ 	.short	0x0006
        /*0082*/ 	.short	0x0024
        /*0084*/ 	.byte	0x00, 0xf0, 0x11, 0x00


	//----- nvinfo : EIATTR_KPARAM_INFO
	.align		4
.L_23:
        /*0088*/ 	.byte	0x04, 0x17
        /*008a*/ 	.short	(.L_25 - .L_24)
.L_24:
        /*008c*/ 	.word	0x00000000
        /*0090*/ 	.short	0x0005
        /*0092*/ 	.short	0x0020
        /*0094*/ 	.byte	0x00, 0xf0, 0x11, 0x00


	//----- nvinfo : EIATTR_KPARAM_INFO
	.align		4
.L_25:
        /*0098*/ 	.byte	0x04, 0x17
        /*009a*/ 	.short	(.L_27 - .L_26)
.L_26:
        /*009c*/ 	.word	0x00000000
        /*00a0*/ 	.short	0x0004
        /*00a2*/ 	.short	0x001c
        /*00a4*/ 	.byte	0x00, 0xf0, 0x11, 0x00


	//----- nvinfo : EIATTR_KPARAM_INFO
	.align		4
.L_27:
        /*00a8*/ 	.byte	0x04, 0x17
        /*00aa*/ 	.short	(.L_29 - .L_28)
.L_28:
        /*00ac*/ 	.word	0x00000000
        /*00b0*/ 	.short	0x0003
        /*00b2*/ 	.short	0x0018
        /*00b4*/ 	.byte	0x00, 0xf0, 0x11, 0x00


	//----- nvinfo : EIATTR_KPARAM_INFO
	.align		4
.L_29:
        /*00b8*/ 	.byte	0x04, 0x17
        /*00ba*/ 	.short	(.L_31 - .L_30)
.L_30:
        /*00bc*/ 	.word	0x00000000
        /*00c0*/ 	.short	0x0002
        /*00c2*/ 	.short	0x0010
        /*00c4*/ 	.byte	0x00, 0xf4, 0x21, 0x00


	//----- nvinfo : EIATTR_KPARAM_INFO
	.align		4
.L_31:
        /*00c8*/ 	.byte	0x04, 0x17
        /*00ca*/ 	.short	(.L_33 - .L_32)
.L_32:
        /*00cc*/ 	.word	0x00000000
        /*00d0*/ 	.short	0x0001
        /*00d2*/ 	.short	0x0008
        /*00d4*/ 	.byte	0x00, 0xf4, 0x21, 0x00


	//----- nvinfo : EIATTR_KPARAM_INFO
	.align		4
.L_33:
        /*00d8*/ 	.byte	0x04, 0x17
        /*00da*/ 	.short	(.L_35 - .L_34)
.L_34:
        /*00dc*/ 	.word	0x00000000
        /*00e0*/ 	.short	0x0000
        /*00e2*/ 	.short	0x0000
        /*00e4*/ 	.byte	0x00, 0xf4, 0x21, 0x00


	//----- nvinfo : EIATTR_SPARSE_MMA_MASK
	.align		4
.L_35:
        /*00e8*/ 	.byte	0x03, 0x50
        /*00ea*/ 	.short	0x0000


	//----- nvinfo : EIATTR_MAXREG_COUNT
	.align		4
        /*00ec*/ 	.byte	0x03, 0x1b
        /*00ee*/ 	.short	0x00ff


	//----- nvinfo : EIATTR_NUM_BARRIERS
	.align		4
        /*00f0*/ 	.byte	0x02, 0x4c
        /*00f2*/ 	.byte	0x01
	.zero		1


	//----- nvinfo : EIATTR_MERCURY_ISA_VERSION
	.align		4
        /*00f4*/ 	.byte	0x03, 0x5f
        /*00f6*/ 	.short	0x0101


	//----- nvinfo : EIATTR_EXIT_INSTR_OFFSETS
	.align		4
        /*00f8*/ 	.byte	0x04, 0x1c
        /*00fa*/ 	.short	(.L_37 - .L_36)


	//   ....[0]....
.L_36:
        /*00fc*/ 	.word	0x00003440


	//   ....[1]....
        /*0100*/ 	.word	0x00003460


	//----- nvinfo : EIATTR_REQNTID
	.align		4
.L_37:
        /*0104*/ 	.byte	0x04, 0x10
        /*0106*/ 	.short	(.L_39 - .L_38)
.L_38:
        /*0108*/ 	.word	0x00000040
        /*010c*/ 	.word	0x00000001
        /*0110*/ 	.word	0x00000001


	//----- nvinfo : EIATTR_CBANK_PARAM_SIZE
	.align		4
.L_39:
        /*0114*/ 	.byte	0x03, 0x19
        /*0116*/ 	.short	0x0050


	//----- nvinfo : EIATTR_PARAM_CBANK
	.align		4
        /*0118*/ 	.byte	0x04, 0x0a
        /*011a*/ 	.short	(.L_41 - .L_40)
	.align		4
.L_40:
        /*011c*/ 	.word	index@(.nv.constant0.matmul_kernel)
        /*0120*/ 	.short	0x0210
        /*0122*/ 	.short	0x0050


	//----- nvinfo : EIATTR_SW_WAR
	.align		4
.L_41:
        /*0124*/ 	.byte	0x04, 0x36
        /*0126*/ 	.short	(.L_43 - .L_42)
.L_42:
        /*0128*/ 	.word	0x00000008
.L_43:


//--------------------- .nv.callgraph             --------------------------
	.section	.nv.callgraph,"",@"SHT_CUDA_CALLGRAPH"
	.align	4
	.sectionentsize	8
	.align		4
        /*0000*/ 	.word	0x00000000
	.align		4
        /*0004*/ 	.word	0xffffffff
	.align		4
        /*0008*/ 	.word	0x00000000
	.align		4
        /*000c*/ 	.word	0xfffffffe
	.align		4
        /*0010*/ 	.word	0x00000000
	.align		4
        /*0014*/ 	.word	0xfffffffd
	.align		4
        /*0018*/ 	.word	0x00000000
	.align		4
        /*001c*/ 	.word	0xfffffffc


//--------------------- .text.matmul_kernel       --------------------------
	.section	.text.matmul_kernel,"ax",@progbits
	.align	128
        .global         matmul_kernel
        .type           matmul_kernel,@function
        .size           matmul_kernel,(.L_x_4 - matmul_kernel)
        .other          matmul_kernel,@"STO_CUDA_ENTRY STV_DEFAULT"
matmul_kernel:
.text.matmul_kernel:
[----:B------:R-:W-:Y:S08]  /*0000*/  LDC R1, c[0x0][0x28] ;  /* 0x00000a00ff017b82 */ /* 0x000ff00000000800 */
[----:B------:R-:W0:Y:S01]  /*0010*/  LDC.64 R12, c[0x0][0x228] ;  /* 0x00008a00ff0c7b82 */ /* 0x000e220000000a00 */
[----:B------:R-:W1:Y:S01]  /*0020*/  S2R R5, SR_CTAID.X ;  /* 0x0000000000057919 */ /* 0x000e620000002500 */
[----:B------:R-:W-:Y:S01]  /*0030*/  ULDC UR4, c[0x0][0x230] ;  /* 0x00008c0000047ab9 */ /* 0x000fe20000000800 */
[----:B------:R-:W-:Y:S01]  /*0040*/  ULDC UR7, c[0x0][0x230] ;  /* 0x00008c0000077ab9 */ /* 0x000fe20000000800 */
[----:B------:R-:W-:Y:S01]  /*0050*/  UIADD3 UR4, UR4, 0x1f, URZ ;  /* 0x0000001f04047890 */ /* 0x000fe2000fffe03f */
[----:B------:R-:W-:Y:S01]  /*0060*/  IMAD.U32 R53, RZ, RZ, UR7 ;  /* 0x00000007ff357e24 */ /* 0x000fe2000f8e00ff */
[----:B------:R-:W-:Y:S01]  /*0070*/  UMOV UR5, 0x400 ;  /* 0x0000040000057882 */ /* 0x000fe20000000000 */
[----:B------:R-:W-:Y:S01]  /*0080*/  ULDC.64 UR8, c[0x0][0x208] ;  /* 0x0000820000087ab9 */ /* 0x000fe20000000a00 */
[----:B------:R-:W2:Y:S01]  /*0090*/  S2UR UR6, SR_CgaCtaId ;  /* 0x00000000000679c3 */ /* 0x000ea20000008800 */
[----:B------:R-:W-:Y:S01]  /*00a0*/  UISETP.GT.AND UP0, UPT, UR4, 0x1f, UPT ;  /* 0x0000001f0400788c */ /* 0x000fe2000bf04270 */
[----:B0-----:R-:W-:-:S05]  /*00b0*/  VIADD R0, R13, 0xf ;  /* 0x0000000f0d007836 */ /* 0x001fca0000000000 */
[----:B------:R-:W-:Y:S01]  /*00c0*/  SHF.R.S32.HI R3, RZ, 0x1f, R0 ;  /* 0x0000001fff037819 */ /* 0x000fe20000011400 */
[----:B--2---:R-:W-:-:S03]  /*00d0*/  ULEA UR5, UR6, UR5, 0x18 ;  /* 0x0000000506057291 */ /* 0x004fc6000f8ec03f */
[----:B------:R-:W-:Y:S02]  /*00e0*/  LEA.HI R3, R3, R0, RZ, 0x4 ;  /* 0x0000000003037211 */ /* 0x000fe400078f20ff */
[----:B-1----:R-:W-:Y:S02]  /*00f0*/  IABS R8, R5 ;  /* 0x0000000500087213 */ /* 0x002fe40000000000 */
[----:B------:R-:W-:-:S05]  /*0100*/  SHF.R.S32.HI R3, RZ, 0x4, R3 ;  /* 0x00000004ff037819 */ /* 0x000fca0000011403 */
[----:B------:R-:W-:-:S05]  /*0110*/  IMAD.SHL.U32 R4, R3, 0x8, RZ ;  /* 0x0000000803047824 */ /* 0x000fca00078e00ff */
[-C--:B------:R-:W-:Y:S02]  /*0120*/  IABS R7, R4.reuse ;  /* 0x0000000400077213 */ /* 0x080fe40000000000 */
[----:B------:R-:W-:Y:S02]  /*0130*/  IABS R10, R4 ;  /* 0x00000004000a7213 */ /* 0x000fe40000000000 */
[----:B------:R-:W0:Y:S08]  /*0140*/  I2F.RP R0, R7 ;  /* 0x0000000700007306 */ /* 0x000e300000209400 */
[----:B0-----:R-:W0:Y:S02]  /*0150*/  MUFU.RCP R0, R0 ;  /* 0x0000000000007308 */ /* 0x001e240000001000 */
[----:B0-----:R-:W-:-:S02]  /*0160*/  VIADD R2, R0, 0xffffffe ;  /* 0x0ffffffe00027836 */ /* 0x001fc40000000000 */
[----:B------:R-:W-:-:S04]  /*0170*/  IMAD.MOV R0, RZ, RZ, -R10 ;  /* 0x000000ffff007224 */ /* 0x000fc800078e0a0a */
[----:B------:R0:W1:Y:S02]  /*0180*/  F2I.FTZ.U32.TRUNC.NTZ R3, R2 ;  /* 0x0000000200037305 */ /* 0x000064000021f000 */
[----:B0-----:R-:W-:Y:S02]  /*0190*/  IMAD.MOV.U32 R2, RZ, RZ, RZ ;  /* 0x000000ffff027224 */ /* 0x001fe400078e00ff */
[----:B-1----:R-:W-:-:S04]  /*01a0*/  IMAD.MOV R6, RZ, RZ, -R3 ;  /* 0x000000ffff067224 */ /* 0x002fc800078e0a03 */
[----:B------:R-:W-:Y:S02]  /*01b0*/  IMAD R9, R6, R7, RZ ;  /* 0x0000000706097224 */ /* 0x000fe400078e02ff */
[----:B------:R-:W-:Y:S02]  /*01c0*/  IMAD.MOV.U32 R6, RZ, RZ, R8 ;  /* 0x000000ffff067224 */ /* 0x000fe400078e0008 */
[----:B------:R-:W-:-:S06]  /*01d0*/  IMAD.HI.U32 R3, R3, R9, R2 ;  /* 0x0000000903037227 */ /* 0x000fcc00078e0002 */
[----:B------:R-:W-:-:S04]  /*01e0*/  IMAD.HI.U32 R3, R3, R6, RZ ;  /* 0x0000000603037227 */ /* 0x000fc800078e00ff */
[----:B------:R-:W-:-:S05]  /*01f0*/  IMAD R0, R3, R0, R6 ;  /* 0x0000000003007224 */ /* 0x000fca00078e0206 */
[----:B------:R-:W-:-:S13]  /*0200*/  ISETP.GT.U32.AND P1, PT, R7, R0, PT ;  /* 0x000000000700720c */ /* 0x000fda0003f24070 */
[----:B------:R-:W-:Y:S02]  /*0210*/  @!P1 IMAD.IADD R0, R0, 0x1, -R7 ;  /* 0x0000000100009824 */ /* 0x000fe400078e0a07 */
[----:B------:R-:W-:Y:S01]  /*0220*/  @!P1 VIADD R3, R3, 0x1 ;  /* 0x0000000103039836 */ /* 0x000fe20000000000 */
[----:B------:R-:W-:Y:S02]  /*0230*/  ISETP.NE.AND P1, PT, R4, RZ, PT ;  /* 0x000000ff0400720c */ /* 0x000fe40003f25270 */
[----:B------:R-:W-:Y:S02]  /*0240*/  ISETP.GE.U32.AND P0, PT, R0, R7, PT ;  /* 0x000000070000720c */ /* 0x000fe40003f06070 */
[----:B------:R-:W-:-:S04]  /*0250*/  LOP3.LUT R0, R5, R4, RZ, 0x3c, !PT ;  /* 0x0000000405007212 */ /* 0x000fc800078e3cff */
[----:B------:R-:W-:Y:S01]  /*0260*/  ISETP.GE.AND P2, PT, R0, RZ, PT ;  /* 0x000000ff0000720c */ /* 0x000fe20003f46270 */
[----:B------:R-:W-:-:S06]  /*0270*/  VIADD R0, R12, 0x3f ;  /* 0x0000003f0c007836 */ /* 0x000fcc0000000000 */
[----:B------:R-:W-:-:S04]  /*0280*/  @P0 VIADD R3, R3, 0x1 ;  /* 0x0000000103030836 */ /* 0x000fc80000000000 */
[----:B------:R-:W-:Y:S01]  /*0290*/  IMAD.MOV.U32 R2, RZ, RZ, R3 ;  /* 0x000000ffff027224 */ /* 0x000fe200078e0003 */
[----:B------:R-:W-:-:S03]  /*02a0*/  SHF.R.S32.HI R3, RZ, 0x1f, R0 ;  /* 0x0000001fff037819 */ /* 0x000fc60000011400 */
[----:B------:R-:W-:Y:S01]  /*02b0*/  @!P2 IMAD.MOV R2, RZ, RZ, -R2 ;  /* 0x000000ffff02a224 */ /* 0x000fe200078e0a02 */
[----:B------:R-:W-:Y:S02]  /*02c0*/  @!P1 LOP3.LUT R2, RZ, R4, RZ, 0x33, !PT ;  /* 0x00000004ff029212 */ /* 0x000fe400078e33ff */
[----:B------:R-:W-:-:S03]  /*02d0*/  LEA.HI R3, R3, R0, RZ, 0x6 ;  /* 0x0000000003037211 */ /* 0x000fc600078f30ff */
[----:B------:R-:W-:Y:S02]  /*02e0*/  IMAD.SHL.U32 R6, R2, 0x8, RZ ;  /* 0x0000000802067824 */ /* 0x000fe400078e00ff */
[----:B------:R-:W-:-:S03]  /*02f0*/  IMAD.MOV R2, RZ, RZ, -R2 ;  /* 0x000000ffff027224 */ /* 0x000fc600078e0a02 */
[----:B------:R-:W-:Y:S01]  /*0300*/  LEA.HI.SX32 R3, R3, -R6, 0x1a ;  /* 0x8000000603037211 */ /* 0x000fe200078fd2ff */
[----:B------:R-:W-:-:S03]  /*0310*/  IMAD R11, R4, R2, R5 ;  /* 0x00000002040b7224 */ /* 0x000fc600078e0205 */
[----:B------:R-:W-:-:S04]  /*0320*/  VIMNMX R8, R3, 0x8, PT ;  /* 0x0000000803087848 */ /* 0x000fc80003fe0100 */
[-C--:B------:R-:W-:Y:S02]  /*0330*/  IABS R7, R8.reuse ;  /* 0x0000000800077213 */ /* 0x080fe40000000000 */
[----:B------:R-:W-:Y:S02]  /*0340*/  IABS R4, R8 ;  /* 0x0000000800047213 */ /* 0x000fe40000000000 */
[----:B------:R-:W0:Y:S08]  /*0350*/  I2F.RP R0, R7 ;  /* 0x0000000700007306 */ /* 0x000e300000209400 */
[----:B0-----:R-:W0:Y:S02]  /*0360*/  MUFU.RCP R0, R0 ;  /* 0x0000000000007308 */ /* 0x001e240000001000 */
[----:B0-----:R-:W-:-:S02]  /*0370*/  VIADD R3, R0, 0xffffffe ;  /* 0x0ffffffe00037836 */ /* 0x001fc40000000000 */
[----:B------:R-:W-:-:S04]  /*0380*/  IMAD.MOV R0, RZ, RZ, -R4 ;  /* 0x000000ffff007224 */ /* 0x000fc800078e0a04 */
[----:B------:R-:W0:Y:S02]  /*0390*/  F2I.FTZ.U32.TRUNC.NTZ R3, R3 ;  /* 0x0000000300037305 */ /* 0x000e24000021f000 */
[----:B0-----:R-:W-:-:S04]  /*03a0*/  IMAD.MOV R9, RZ, RZ, -R3 ;  /* 0x000000ffff097224 */ /* 0x001fc800078e0a03 */
[----:B------:R-:W-:Y:S01]  /*03b0*/  IMAD.MOV.U32 R2, RZ, RZ, R9 ;  /* 0x000000ffff027224 */ /* 0x000fe200078e0009 */
[----:B------:R-:W-:-:S03]  /*03c0*/  IABS R9, R11 ;  /* 0x0000000b00097213 */ /* 0x000fc60000000000 */
[----:B------:R-:W-:Y:S02]  /*03d0*/  IMAD R5, R2, R7, RZ ;  /* 0x0000000702057224 */ /* 0x000fe400078e02ff */
[----:B------:R-:W-:-:S04]  /*03e0*/  IMAD.MOV.U32 R2, RZ, RZ, RZ ;  /* 0x000000ffff027224 */ /* 0x000fc800078e00ff */
        /* <DEDUP_REMOVED lines=9> */
[----:B------:R-:W-:Y:S02]  /*0480*/  ISETP.GE.AND P2, PT, R0, RZ, PT ;  /* 0x000000ff0000720c */ /* 0x000fe40003f46270 */
[----:B------:R-:W0:Y:S05]  /*0490*/  S2R R0, SR_TID.X ;  /* 0x0000000000007919 */ /* 0x000e2a0000002100 */
[----:B------:R-:W-:Y:S01]  /*04a0*/  @P0 VIADD R2, R2, 0x1 ;  /* 0x0000000102020836 */ /* 0x000fe20000000000 */
[----:B------:R-:W-:-:S05]  /*04b0*/  PLOP3.LUT P0, PT, PT, PT, UP0, 0x80, 0x0 ;  /* 0x000000000000781c */ /* 0x000fca0003f0f008 */
[----:B------:R-:W-:Y:S01]  /*04c0*/  @!P2 IMAD.MOV R2, RZ, RZ, -R2 ;  /* 0x000000ffff02a224 */ /* 0x000fe200078e0a02 */
[----:B------:R-:W-:-:S05]  /*04d0*/  @!P1 LOP3.LUT R2, RZ, R8, RZ, 0x33, !PT ;  /* 0x00000008ff029212 */ /* 0x000fca00078e33ff */
[----:B------:R-:W-:Y:S02]  /*04e0*/  IMAD.MOV R3, RZ, RZ, -R2 ;  /* 0x000000ffff037224 */ /* 0x000fe400078e0a02 */
[----:B------:R-:W-:Y:S02]  /*04f0*/  IMAD.SHL.U32 R4, R2, 0x10, RZ ;  /* 0x0000001002047824 */ /* 0x000fe400078e00ff */
[----:B------:R-:W-:-:S04]  /*0500*/  IMAD R3, R8, R3, R11 ;  /* 0x0000000308037224 */ /* 0x000fc800078e020b */
[----:B------:R-:W-:Y:S01]  /*0510*/  IMAD.IADD R5, R6, 0x1, R3 ;  /* 0x0000000106057824 */ /* 0x000fe200078e0203 */
[C---:B0-----:R-:W-:Y:S02]  /*0520*/  LOP3.LUT R52, R0.reuse, 0x3f, RZ, 0xc0, !PT ;  /* 0x0000003f00347812 */ /* 0x041fe400078ec0ff */
[----:B------:R-:W-:-:S03]  /*0530*/  LOP3.LUT R3, R0, 0x20, RZ, 0xc0, !PT ;  /* 0x0000002000037812 */ /* 0x000fc600078ec0ff */
[----:B------:R-:W-:Y:S01]  /*0540*/  IMAD R5, R5, 0x40, R52 ;  /* 0x0000004005057824 */ /* 0x000fe200078e0234 */
[----:B------:R-:W-:Y:S06]  /*0550*/  @P0 BRA `(.L_x_0) ;  /* 0x0000000000280947 */ /* 0x000fec0003800000 */
[----:B------:R-:W-:Y:S01]  /*0560*/  IMAD.SHL.U32 R6, R0, 0x10, RZ ;  /* 0x0000001000067824 */ /* 0x000fe200078e00ff */
[----:B------:R-:W-:Y:S02]  /*0570*/  CS2R R32, SRZ ;  /* 0x0000000000207805 */ /* 0x000fe4000001ff00 */
[----:B------:R-:W-:Y:S02]  /*0580*/  CS2R R34, SRZ ;  /* 0x0000000000227805 */ /* 0x000fe4000001ff00 */
[----:B------:R-:W-:Y:S02]  /*0590*/  CS2R R28, SRZ ;  /* 0x00000000001c7805 */ /* 0x000fe4000001ff00 */
[----:B------:R-:W-:Y:S02]  /*05a0*/  CS2R R30, SRZ ;  /* 0x00000000001e7805 */ /* 0x000fe4000001ff00 */
[----:B------:R-:W-:Y:S02]  /*05b0*/  CS2R R24, SRZ ;  /* 0x0000000000187805 */ /* 0x000fe4000001ff00 */
[----:B------:R-:W-:-:S02]  /*05c0*/  CS2R R26, SRZ ;  /* 0x00000000001a7805 */ /* 0x000fc4000001ff00 */
[----:B------:R-:W-:Y:S02]  /*05d0*/  CS2R R20, SRZ ;  /* 0x0000000000147805 */ /* 0x000fe4000001ff00 */
[----:B------:R-:W-:Y:S01]  /*05e0*/  CS2R R22, SRZ ;  /* 0x0000000000167805 */ /* 0x000fe2000001ff00 */
[----:B------:R-:W-:Y:S06]  /*05f0*/  BRA `(.L_x_1) ;  /* 0x0000002400607947 */ /* 0x000fec0003800000 */
.L_x_0:
[----:B------:R-:W-:Y:S01]  /*0600*/  IABS R6, R12 ;  /* 0x0000000c00067213 */ /* 0x000fe20000000000 */
[----:B------:R-:W-:Y:S01]  /*0610*/  ULDC UR6, c[0x0][0x240] ;  /* 0x0000900000067ab9 */ /* 0x000fe20000000800 */
[----:B------:R-:W-:Y:S01]  /*0620*/  IABS R2, R13 ;  /* 0x0000000d00027213 */ /* 0x000fe20000000000 */
[----:B------:R-:W-:Y:S01]  /*0630*/  ULDC.64 UR24, c[0x0][0x218] ;  /* 0x0000860000187ab9 */ /* 0x000fe20000000a00 */
[----:B------:R-:W0:Y:S01]  /*0640*/  I2F.RP R14, R6 ;  /* 0x00000006000e7306 */ /* 0x000e220000209400 */
[----:B------:R-:W-:Y:S01]  /*0650*/  IABS R29, R5 ;  /* 0x00000005001d7213 */ /* 0x000fe20000000000 */
[----:B------:R-:W-:Y:S01]  /*0660*/  ULDC UR10, c[0x0][0x234] ;  /* 0x00008d00000a7ab9 */ /* 0x000fe20000000800 */
[----:B------:R-:W-:Y:S01]  /*0670*/  ISETP.GE.AND P3, PT, R5, RZ, PT ;  /* 0x000000ff0500720c */ /* 0x000fe20003f66270 */
[----:B------:R-:W1:Y:S01]  /*0680*/  LDC R48, c[0x0][0x238] ;  /* 0x00008e00ff307b82 */ /* 0x000e620000000800 */
[----:B------:R-:W-:Y:S01]  /*0690*/  ISETP.NE.AND P4, PT, R12, RZ, PT ;  /* 0x000000ff0c00720c */ /* 0x000fe20003f85270 */
[----:B------:R-:W-:Y:S01]  /*06a0*/  ULDC.64 UR22, c[0x0][0x210] ;  /* 0x0000840000167ab9 */ /* 0x000fe20000000a00 */
[----:B------:R-:W-:Y:S01]  /*06b0*/  ULDC UR21, c[0x0][0x23c] ;  /* 0x00008f0000157ab9 */ /* 0x000fe20000000800 */
[----:B------:R-:W2:Y:S01]  /*06c0*/  I2F.RP R7, R2 ;  /* 0x0000000200077306 */ /* 0x000ea20000209400 */
[----:B------:R-:W-:-:S02]  /*06d0*/  LOP3.LUT R49, R52, 0x30, RZ, 0x3c, !PT ;  /* 0x0000003034317812 */ /* 0x000fc400078e3cff */
[----:B------:R-:W-:Y:S02]  /*06e0*/  CS2R R32, SRZ ;  /* 0x0000000000207805 */ /* 0x000fe4000001ff00 */
[----:B------:R-:W-:Y:S02]  /*06f0*/  CS2R R34, SRZ ;  /* 0x0000000000227805 */ /* 0x000fe4000001ff00 */
[----:B------:R-:W-:Y:S01]  /*0700*/  CS2R R30, SRZ ;  /* 0x00000000001e7805 */ /* 0x000fe2000001ff00 */
[----:B0-----:R-:W0:Y:S08]  /*0710*/  MUFU.RCP R14, R14 ;  /* 0x0000000e000e7308 */ /* 0x001e300000001000 */
[----:B--2---:R-:W2:Y:S01]  /*0720*/  MUFU.RCP R7, R7 ;  /* 0x0000000700077308 */ /* 0x004ea20000001000 */
[----:B0-----:R-:W-:-:S07]  /*0730*/  VIADD R10, R14, 0xffffffe ;  /* 0x0ffffffe0e0a7836 */ /* 0x001fce0000000000 */
[----:B------:R0:W3:Y:S01]  /*0740*/  F2I.FTZ.U32.TRUNC.NTZ R11, R10 ;  /* 0x0000000a000b7305 */ /* 0x0000e2000021f000 */
[----:B--2---:R-:W-:Y:S01]  /*0750*/  VIADD R8, R7, 0xffffffe ;  /* 0x0ffffffe07087836 */ /* 0x004fe20000000000 */
[----:B------:R-:W-:-:S06]  /*0760*/  LEA.HI R7, R3, R4, RZ, 0x1b ;  /* 0x0000000403077211 */ /* 0x000fcc00078fd8ff */
[----:B------:R2:W4:Y:S01]  /*0770*/  F2I.FTZ.U32.TRUNC.NTZ R9, R8 ;  /* 0x0000000800097305 */ /* 0x000522000021f000 */
[----:B0-----:R-:W-:Y:S01]  /*0780*/  IMAD.MOV.U32 R10, RZ, RZ, RZ ;  /* 0x000000ffff0a7224 */ /* 0x001fe200078e00ff */
[----:B------:R-:W-:Y:S01]  /*0790*/  IABS R27, R7 ;  /* 0x00000007001b7213 */ /* 0x000fe20000000000 */
[C---:B------:R-:W-:Y:S02]  /*07a0*/  VIADD R18, R7.reuse, 0xc ;  /* 0x0000000c07127836 */ /* 0x040fe40000000000 */
[----:B------:R-:W-:Y:S02]  /*07b0*/  VIADD R16, R7, 0xe ;  /* 0x0000000e07107836 */ /* 0x000fe40000000000 */
[----:B---3--:R-:W-:Y:S02]  /*07c0*/  IMAD.MOV R15, RZ, RZ, -R11 ;  /* 0x000000ffff0f7224 */ /* 0x008fe400078e0a0b */
[----:B--2---:R-:W-:Y:S02]  /*07d0*/  IMAD.MOV.U32 R8, RZ, RZ, RZ ;  /* 0x000000ffff087224 */ /* 0x004fe400078e00ff */
[----:B------:R-:W-:-:S02]  /*07e0*/  IMAD R15, R15, R6, RZ ;  /* 0x000000060f0f7224 */ /* 0x000fc400078e02ff */
[----:B------:R-:W-:Y:S02]  /*07f0*/  VIADD R20, R7, 0xa ;  /* 0x0000000a07147836 */ /* 0x000fe40000000000 */
[----:B------:R-:W-:Y:S01]  /*0800*/  IMAD.HI.U32 R10, R11, R15, R10 ;  /* 0x0000000f0b0a7227 */ /* 0x000fe200078e000a */
[----:B------:R-:W-:-:S03]  /*0810*/  IABS R15, R18 ;  /* 0x00000012000f7213 */ /* 0x000fc60000000000 */
[----:B----4-:R-:W-:Y:S02]  /*0820*/  IMAD.MOV R17, RZ, RZ, -R9 ;  /* 0x000000ffff117224 */ /* 0x010fe400078e0a09 */
[----:B------:R-:W-:-:S04]  /*0830*/  IMAD.HI.U32 R10, R10, R29, RZ ;  /* 0x0000001d0a0a7227 */ /* 0x000fc800078e00ff */
[----:B------:R-:W-:Y:S02]  /*0840*/  IMAD.MOV R14, RZ, RZ, -R10 ;  /* 0x000000ffff0e7224 */ /* 0x000fe400078e0a0a */
[----:B------:R-:W-:Y:S01]  /*0850*/  IMAD R11, R17, R2, RZ ;  /* 0x00000002110b7224 */ /* 0x000fe200078e02ff */
[----:B------:R-:W-:Y:S01]  /*0860*/  IABS R17, R20 ;  /* 0x0000001400117213 */ /* 0x000fe20000000000 */
[C---:B------:R-:W-:Y:S02]  /*0870*/  IMAD R29, R6.reuse, R14, R29 ;  /* 0x0000000e061d7224 */ /* 0x040fe400078e021d */
[----:B------:R-:W-:Y:S01]  /*0880*/  IMAD.HI.U32 R8, R9, R11, R8 ;  /* 0x0000000b09087227 */ /* 0x000fe200078e0008 */
[----:B------:R-:W-:Y:S02]  /*0890*/  IABS R11, R16 ;  /* 0x00000010000b7213 */ /* 0x000fe40000000000 */
[----:B------:R-:W-:Y:S01]  /*08a0*/  ISETP.GT.U32.AND P0, PT, R6, R29, PT ;  /* 0x0000001d0600720c */ /* 0x000fe20003f04070 */
[----:B------:R-:W-:-:S02]  /*08b0*/  VIADD R22, R7, 0x8 ;  /* 0x0000000807167836 */ /* 0x000fc40000000000 */
[----:B------:R-:W-:-:S03]  /*08c0*/  IMAD.HI.U32 R10, R8, R15, RZ ;  /* 0x0000000f080a7227 */ /* 0x000fc600078e00ff */
[----:B------:R-:W-:Y:S01]  /*08d0*/  IABS R19, R22 ;  /* 0x0000001600137213 */ /* 0x000fe20000000000 */
[----:B------:R-:W-:-:S04]  /*08e0*/  IMAD.HI.U32 R9, R8, R11, RZ ;  /* 0x0000000b08097227 */ /* 0x000fc800078e00ff */
[----:B------:R-:W-:Y:S02]  /*08f0*/  IMAD.MOV R14, RZ, RZ, -R10 ;  /* 0x000000ffff0e7224 */ /* 0x000fe400078e0a0a */
[----:B------:R-:W-:Y:S02]  /*0900*/  VIADD R24, R7, 0x6 ;  /* 0x0000000607187836 */ /* 0x000fe40000000000 */
[----:B------:R-:W-:Y:S02]  /*0910*/  IMAD.MOV R9, RZ, RZ, -R9 ;  /* 0x000000ffff097224 */ /* 0x000fe400078e0a09 */
[----:B------:R-:W-:Y:S01]  /*0920*/  IMAD.HI.U32 R10, R8, R17, RZ ;  /* 0x00000011080a7227 */ /* 0x000fe200078e00ff */
[----:B------:R-:W-:-:S03]  /*0930*/  IABS R21, R24 ;  /* 0x0000001800157213 */ /* 0x000fc60000000000 */
[----:B------:R-:W-:Y:S02]  /*0940*/  @!P0 IMAD.IADD R29, R29, 0x1, -R6 ;  /* 0x000000011d1d8824 */ /* 0x000fe400078e0a06 */
[----:B------:R-:W-:Y:S02]  /*0950*/  IMAD R9, R2, R9, R11 ;  /* 0x0000000902097224 */ /* 0x000fe400078e020b */
[----:B------:R-:W-:Y:S01]  /*0960*/  IMAD.MOV R10, RZ, RZ, -R10 ;  /* 0x000000ffff0a7224 */ /* 0x000fe200078e0a0a */
[----:B------:R-:W-:Y:S01]  /*0970*/  ISETP.GT.U32.AND P0, PT, R6, R29, PT ;  /* 0x0000001d0600720c */ /* 0x000fe20003f04070 */
[C---:B------:R-:W-:Y:S01]  /*0980*/  VIADD R26, R7.reuse, 0x4 ;  /* 0x00000004071a7836 */ /* 0x040fe20000000000 */
[----:B------:R-:W-:Y:S01]  /*0990*/  ISETP.GT.U32.AND P1, PT, R2, R9, PT ;  /* 0x000000090200720c */ /* 0x000fe20003f24070 */
[----:B------:R-:W-:Y:S02]  /*09a0*/  VIADD R28, R7, 0x2 ;  /* 0x00000002071c7836 */ /* 0x000fe40000000000 */
[----:B------:R-:W-:Y:S01]  /*09b0*/  IMAD.HI.U32 R11, R8, R19, RZ ;  /* 0x00000013080b7227 */ /* 0x000fe200078e00ff */
[----:B------:R-:W-:-:S02]  /*09c0*/  IABS R23, R26 ;  /* 0x0000001a00177213 */ /* 0x000fc40000000000 */
[----:B------:R-:W-:Y:S01]  /*09d0*/  IABS R25, R28 ;  /* 0x0000001c00197213 */ /* 0x000fe20000000000 */
[----:B------:R-:W-:Y:S02]  /*09e0*/  IMAD R17, R2, R10, R17 ;  /* 0x0000000a02117224 */ /* 0x000fe400078e0211 */
[----:B------:R-:W-:Y:S02]  /*09f0*/  IMAD.MOV R11, RZ, RZ, -R11 ;  /* 0x000000ffff0b7224 */ /* 0x000fe400078e0a0b */
[----:B------:R-:W-:-:S04]  /*0a00*/  IMAD.HI.U32 R10, R8, R21, RZ ;  /* 0x00000015080a7227 */ /* 0x000fc800078e00ff */
[C---:B------:R-:W-:Y:S02]  /*0a10*/  IMAD R15, R2.reuse, R14, R15 ;  /* 0x0000000e020f7224 */ /* 0x040fe400078e020f */
[C---:B------:R-:W-:Y:S02]  /*0a20*/  IMAD R19, R2.reuse, R11, R19 ;  /* 0x0000000b02137224 */ /* 0x040fe400078e0213 */
[----:B------:R-:W-:Y:S01]  /*0a30*/  IMAD.MOV R14, RZ, RZ, -R10 ;  /* 0x000000ffff0e7224 */ /* 0x000fe200078e0a0a */
[----:B------:R-:W-:Y:S01]  /*0a40*/  ISETP.GT.U32.AND P2, PT, R2, R15, PT ;  /* 0x0000000f0200720c */ /* 0x000fe20003f44070 */
[----:B------:R-:W-:-:S04]  /*0a50*/  IMAD.HI.U32 R10, R8, R23, RZ ;  /* 0x00000017080a7227 */ /* 0x000fc800078e00ff */
[----:B------:R-:W-:-:S04]  /*0a60*/  IMAD.HI.U32 R11, R8, R25, RZ ;  /* 0x00000019080b7227 */ /* 0x000fc800078e00ff */
[----:B------:R-:W-:-:S04]  /*0a70*/  IMAD.HI.U32 R8, R8, R27, RZ ;  /* 0x0000001b08087227 */ /* 0x000fc800078e00ff */
[----:B------:R-:W-:Y:S02]  /*0a80*/  IMAD.MOV R8, RZ, RZ, -R8 ;  /* 0x000000ffff087224 */ /* 0x000fe400078e0a08 */
[----:B------:R-:W-:Y:S01]  /*0a90*/  @!P0 IMAD.IADD R29, R29, 0x1, -R6 ;  /* 0x000000011d1d8824 */ /* 0x000fe200078e0a06 */
[C---:B------:R-:W-:Y:S01]  /*0aa0*/  ISETP.GT.U32.AND P0, PT, R2.reuse, R17, PT ;  /* 0x000000110200720c */ /* 0x040fe20003f04070 */
[C---:B------:R-:W-:Y:S01]  /*0ab0*/  IMAD R27, R2.reuse, R8, R27 ;  /* 0x00000008021b7224 */ /* 0x040fe200078e021b */
[----:B------:R-:W-:Y:S01]  /*0ac0*/  SHF.R.U32.HI R6, RZ, 0x1, R3 ;  /* 0x00000001ff067819 */ /* 0x000fe20000011603 */
[----:B------:R-:W-:Y:S02]  /*0ad0*/  IMAD.MOV.U32 R8, RZ, RZ, R29 ;  /* 0x000000ffff087224 */ /* 0x000fe400078e001d */
[C---:B------:R-:W-:Y:S02]  /*0ae0*/  IMAD R21, R2.reuse, R14, R21 ;  /* 0x0000000e02157224 */ /* 0x040fe400078e0215 */
[----:B------:R-:W-:Y:S01]  /*0af0*/  @!P1 IMAD.IADD R9, R9, 0x1, -R2 ;  /* 0x0000000109099824 */ /* 0x000fe200078e0a02 */
[C---:B------:R-:W-:Y:S01]  /*0b00*/  ISETP.GT.U32.AND P1, PT, R2.reuse, R19, PT ;  /* 0x000000130200720c */ /* 0x040fe20003f24070 */
[----:B------:R-:W-:Y:S01]  /*0b10*/  @!P3 IMAD.MOV R8, RZ, RZ, -R8 ;  /* 0x000000ffff08b224 */ /* 0x000fe200078e0a08 */
[----:B------:R-:W-:Y:S01]  /*0b20*/  @!P4 LOP3.LUT R8, RZ, R12, RZ, 0x33, !PT ;  /* 0x0000000cff08c212 */ /* 0x000fe200078e33ff */
[----:B------:R-:W-:Y:S01]  /*0b30*/  IMAD.MOV R10, RZ, RZ, -R10 ;  /* 0x000000ffff0a7224 */ /* 0x000fe200078e0a0a */
[C---:B------:R-:W-:Y:S01]  /*0b40*/  ISETP.GT.U32.AND P3, PT, R2.reuse, R9, PT ;  /* 0x000000090200720c */ /* 0x040fe20003f64070 */
[----:B------:R-:W-:Y:S01]  /*0b50*/  IMAD.MOV R11, RZ, RZ, -R11 ;  /* 0x000000ffff0b7224 */ /* 0x000fe200078e0a0b */
[C---:B------:R-:W-:Y:S01]  /*0b60*/  ISETP.GT.U32.AND P4, PT, R2.reuse, R21, PT ;  /* 0x000000150200720c */ /* 0x040fe20003f84070 */
[----:B------:R-:W-:Y:S01]  /*0b70*/  IMAD R23, R2, R10, R23 ;  /* 0x0000000a02177224 */ /* 0x000fe200078e0217 */
[----:B------:R-:W-:Y:S01]  /*0b80*/  LOP3.LUT R10, R0, 0x3, RZ, 0xc0, !PT ;  /* 0x00000003000a7812 */ /* 0x000fe200078ec0ff */
[C---:B------:R-:W-:Y:S01]  /*0b90*/  IMAD R25, R2.reuse, R11, R25 ;  /* 0x0000000b02197224 */ /* 0x040fe200078e0219 */
[----:B------:R-:W-:Y:S01]  /*0ba0*/  SHF.R.U32.HI R11, RZ, 0x2, R0 ;  /* 0x00000002ff0b7819 */ /* 0x000fe20000011600 */
[--C-:B------:R-:W-:Y:S01]  /*0bb0*/  @!P0 IMAD.IADD R17, R17, 0x1, -R2.reuse ;  /* 0x0000000111118824 */ /* 0x100fe200078e0a02 */
[C---:B------:R-:W-:Y:S01]  /*0bc0*/  ISETP.GT.U32.AND P5, PT, R2.reuse, R23, PT ;  /* 0x000000170200720c */ /* 0x040fe20003fa4070 */
[--C-:B------:R-:W-:Y:S01]  /*0bd0*/  @!P1 IMAD.IADD R19, R19, 0x1, -R2.reuse ;  /* 0x0000000113139824 */ /* 0x100fe200078e0a02 */
[C---:B------:R-:W-:Y:S01]  /*0be0*/  ISETP.GT.U32.AND P6, PT, R2.reuse, R25, PT ;  /* 0x000000190200720c */ /* 0x040fe20003fc4070 */
[--C-:B------:R-:W-:Y:S01]  /*0bf0*/  @!P2 IMAD.IADD R15, R15, 0x1, -R2.reuse ;  /* 0x000000010f0fa824 */ /* 0x100fe200078e0a02 */
[C---:B------:R-:W-:Y:S01]  /*0c00*/  ISETP.GT.U32.AND P0, PT, R2.reuse, R27, PT ;  /* 0x0000001b0200720c */ /* 0x040fe20003f04070 */
[--C-:B------:R-:W-:Y:S01]  /*0c10*/  @!P3 IMAD.IADD R9, R9, 0x1, -R2.reuse ;  /* 0x000000010909b824 */ /* 0x100fe200078e0a02 */
[C---:B------:R-:W-:Y:S01]  /*0c20*/  ISETP.GT.U32.AND P1, PT, R2.reuse, R17, PT ;  /* 0x000000110200720c */ /* 0x040fe20003f24070 */
[--C-:B------:R-:W-:Y:S01]  /*0c30*/  @!P4 IMAD.IADD R21, R21, 0x1, -R2.reuse ;  /* 0x000000011515c824 */ /* 0x100fe200078e0a02 */
[----:B------:R-:W-:Y:S01]  /*0c40*/  ISETP.GT.U32.AND P3, PT, R2, R19, PT ;  /* 0x000000130200720c */ /* 0x000fe20003f64070 */
[----:B------:R-:W-:Y:S01]  /*0c50*/  IMAD R12, R10, 0x110, RZ ;  /* 0x000001100a0c7824 */ /* 0x000fe200078e02ff */
[----:B------:R-:W-:Y:S01]  /*0c60*/  ISETP.GE.AND P4, PT, R16, RZ, PT ;  /* 0x000000ff1000720c */ /* 0x000fe20003f86270 */
[----:B------:R-:W-:Y:S01]  /*0c70*/  IMAD R8, R8, UR10, RZ ;  /* 0x0000000a08087c24 */ /* 0x000fe2000f8e02ff */
[----:B------:R-:W-:Y:S01]  /*0c80*/  ISETP.GT.U32.AND P2, PT, R2, R15, PT ;  /* 0x0000000f0200720c */ /* 0x000fe20003f44070 */
[--C-:B------:R-:W-:Y:S01]  /*0c90*/  @!P5 IMAD.IADD R23, R23, 0x1, -R2.reuse ;  /* 0x000000011717d824 */ /* 0x100fe200078e0a02 */
[----:B------:R-:W-:Y:S01]  /*0ca0*/  ISETP.GE.AND P5, PT, R18, RZ, PT ;  /* 0x000000ff1200720c */ /* 0x000fe20003fa6270 */
[--C-:B------:R-:W-:Y:S01]  /*0cb0*/  @!P6 IMAD.IADD R25, R25, 0x1, -R2.reuse ;  /* 0x000000011919e824 */ /* 0x100fe200078e0a02 */
[----:B------:R-:W-:Y:S01]  /*0cc0*/  SGXT.U32 R11, R11, 0x3 ;  /* 0x000000030b0b781a */ /* 0x000fe20000000000 */
[--C-:B------:R-:W-:Y:S01]  /*0cd0*/  @!P0 IMAD.IADD R27, R27, 0x1, -R2.reuse ;  /* 0x000000011b1b8824 */ /* 0x100fe200078e0a02 */
[C---:B------:R-:W-:Y:S01]  /*0ce0*/  ISETP.GT.U32.AND P0, PT, R2.reuse, R21, PT ;  /* 0x000000150200720c */ /* 0x040fe20003f04070 */
[--C-:B------:R-:W-:Y:S01]  /*0cf0*/  @!P1 IMAD.IADD R17, R17, 0x1, -R2.reuse ;  /* 0x0000000111119824 */ /* 0x100fe200078e0a02 */
[C---:B------:R-:W-:Y:S01]  /*0d00*/  ISETP.GT.U32.AND P1, PT, R2.reuse, R23, PT ;  /* 0x000000170200720c */ /* 0x040fe20003f24070 */
[--C-:B------:R-:W-:Y:S01]  /*0d10*/  @!P3 IMAD.IADD R19, R19, 0x1, -R2.reuse ;  /* 0x000000011313b824 */ /* 0x100fe200078e0a02 */
[C---:B------:R-:W-:Y:S01]  /*0d20*/  ISETP.GT.U32.AND P3, PT, R2.reuse, R25, PT ;  /* 0x000000190200720c */ /* 0x040fe20003f64070 */
[----:B------:R-:W-:Y:S01]  /*0d30*/  @!P4 IMAD.MOV R9, RZ, RZ, -R9 ;  /* 0x000000ffff09c224 */ /* 0x000fe200078e0a09 */
[----:B------:R-:W-:Y:S01]  /*0d40*/  ISETP.GT.U32.AND P4, PT, R2, R27, PT ;  /* 0x0000001b0200720c */ /* 0x000fe20003f84070 */
[----:B------:R-:W-:Y:S01]  /*0d50*/  @!P2 IMAD.IADD R15, R15, 0x1, -R2 ;  /* 0x000000010f0fa824 */ /* 0x000fe200078e0a02 */
[----:B------:R-:W-:-:S02]  /*0d60*/  ISETP.GE.AND P6, PT, R20, RZ, PT ;  /* 0x000000ff1400720c */ /* 0x000fc40003fc6270 */
[----:B------:R-:W-:Y:S01]  /*0d70*/  LOP3.LUT R11, R12, R11, R6, 0x1e, !PT ;  /* 0x0000000b0c0b7212 */ /* 0x000fe200078e1e06 */
[----:B------:R-:W-:Y:S01]  /*0d80*/  @!P5 IMAD.MOV R15, RZ, RZ, -R15 ;  /* 0x000000ffff0fd224 */ /* 0x000fe200078e0a0f */
[----:B------:R-:W-:Y:S01]  /*0d90*/  SHF.R.S32.HI R6, RZ, 0x2, R0 ;  /* 0x00000002ff067819 */ /* 0x000fe20000011400 */
[--C-:B------:R-:W-:Y:S01]  /*0da0*/  @!P0 IMAD.IADD R21, R21, 0x1, -R2.reuse ;  /* 0x0000000115158824 */ /* 0x100fe200078e0a02 */
[----:B------:R-:W-:Y:S01]  /*0db0*/  ISETP.GE.AND P5, PT, R22, RZ, PT ;  /* 0x000000ff1600720c */ /* 0x000fe20003fa6270 */
[--C-:B------:R-:W-:Y:S01]  /*0dc0*/  @!P1 IMAD.IADD R23, R23, 0x1, -R2.reuse ;  /* 0x0000000117179824 */ /* 0x100fe200078e0a02 */
[----:B------:R-:W-:Y:S01]  /*0dd0*/  SGXT R6, R6, 0x1 ;  /* 0x000000010606781a */ /* 0x000fe20000000200 */
[--C-:B------:R-:W-:Y:S01]  /*0de0*/  @!P3 IMAD.IADD R25, R25, 0x1, -R2.reuse ;  /* 0x000000011919b824 */ /* 0x100fe200078e0a02 */
[----:B------:R-:W-:Y:S01]  /*0df0*/  ISETP.GE.AND P1, PT, R26, RZ, PT ;  /* 0x000000ff1a00720c */ /* 0x000fe20003f26270 */
[----:B------:R-:W-:Y:S01]  /*0e00*/  @!P4 IMAD.IADD R27, R27, 0x1, -R2 ;  /* 0x000000011b1bc824 */ /* 0x000fe200078e0a02 */
[----:B------:R-:W-:Y:S01]  /*0e10*/  ISETP.NE.AND P4, PT, R13, RZ, PT ;  /* 0x000000ff0d00720c */ /* 0x000fe20003f85270 */
[----:B------:R-:W-:Y:S01]  /*0e20*/  IMAD.SHL.U32 R12, R0, 0x2, RZ ;  /* 0x00000002000c7824 */ /* 0x000fe200078e00ff */
[----:B------:R-:W-:Y:S01]  /*0e30*/  LOP3.LUT R2, RZ, R13, RZ, 0x33, !PT ;  /* 0x0000000dff027212 */ /* 0x000fe200078e33ff */
[----:B------:R-:W-:Y:S01]  /*0e40*/  @!P6 IMAD.MOV R17, RZ, RZ, -R17 ;  /* 0x000000ffff11e224 */ /* 0x000fe200078e0a11 */
[----:B------:R-:W-:-:S02]  /*0e50*/  ISETP.GE.AND P2, PT, R7, RZ, PT ;  /* 0x000000ff0700720c */ /* 0x000fc40003f46270 */
[----:B------:R-:W-:Y:S01]  /*0e60*/  LOP3.LUT R7, R6, 0x90, RZ, 0xc0, !PT ;  /* 0x0000009006077812 */ /* 0x000fe200078ec0ff */
[----:B------:R-:W-:Y:S01]  /*0e70*/  IMAD.SHL.U32 R6, R0, 0x10, RZ ;  /* 0x0000001000067824 */ /* 0x000fe200078e00ff */
[----:B------:R-:W-:Y:S01]  /*0e80*/  SEL R15, R2, R15, !P4 ;  /* 0x0000000f020f7207 */ /* 0x000fe20006000000 */
[----:B------:R-:W-:Y:S01]  /*0e90*/  @!P5 IMAD.MOV R19, RZ, RZ, -R19 ;  /* 0x000000ffff13d224 */ /* 0x000fe200078e0a13 */
[----:B------:R-:W-:Y:S01]  /*0ea0*/  ISETP.GE.AND P0, PT, R24, RZ, PT ;  /* 0x000000ff1800720c */ /* 0x000fe20003f06270 */
[----:B------:R-:W-:Y:S01]  /*0eb0*/  @!P1 IMAD.MOV R23, RZ, RZ, -R23 ;  /* 0x000000ffff179224 */ /* 0x000fe200078e0a17 */
[----:B------:R-:W-:Y:S01]  /*0ec0*/  LOP3.LUT R7, R7, 0x10, R12, 0x78, !PT ;  /* 0x0000001007077812 */ /* 0x000fe200078e780c */
[----:B------:R-:W-:Y:S01]  /*0ed0*/  IMAD R15, R15, UR6, RZ ;  /* 0x000000060f0f7c24 */ /* 0x000fe2000f8e02ff */
[----:B------:R-:W-:Y:S02]  /*0ee0*/  LEA R10, R10, UR5, 0x5 ;  /* 0x000000050a0a7c11 */ /* 0x000fe4000f8e28ff */
[----:B------:R-:W-:Y:S01]  /*0ef0*/  LOP3.LUT R40, R6, 0x100, RZ, 0xc0, !PT ;  /* 0x0000010006287812 */ /* 0x000fe200078ec0ff */
[----:B------:R-:W-:Y:S01]  /*0f00*/  @!P2 IMAD.MOV R27, RZ, RZ, -R27 ;  /* 0x000000ffff1ba224 */ /* 0x000fe200078e0a1b */
[----:B------:R-:W-:-:S02]  /*0f10*/  SEL R17, R2, R17, !P4 ;  /* 0x0000001102117207 */ /* 0x000fc40006000000 */
[----:B------:R-:W-:Y:S02]  /*0f20*/  ISETP.GE.AND P3, PT, R28, RZ, PT ;  /* 0x000000ff1c00720c */ /* 0x000fe40003f66270 */
[----:B------:R-:W-:Y:S02]  /*0f30*/  CS2R R28, SRZ ;  /* 0x00000000001c7805 */ /* 0x000fe4000001ff00 */
[----:B------:R-:W-:Y:S01]  /*0f40*/  IADD3 R40, R7, R10, R40 ;  /* 0x0000000a07287210 */ /* 0x000fe20007ffe028 */
[----:B------:R-:W-:Y:S01]  /*0f50*/  IMAD R17, R17, UR6, RZ ;  /* 0x0000000611117c24 */ /* 0x000fe2000f8e02ff */
[C---:B------:R-:W-:Y:S01]  /*0f60*/  SEL R9, R2.reuse, R9, !P4 ;  /* 0x0000000902097207 */ /* 0x040fe20006000000 */
[----:B------:R-:W-:Y:S01]  /*0f70*/  @!P0 IMAD.MOV R21, RZ, RZ, -R21 ;  /* 0x000000ffff158224 */ /* 0x000fe200078e0a15 */
[----:B------:R-:W-:Y:S02]  /*0f80*/  IADD3 R7, P1, R15, UR24, RZ ;  /* 0x000000180f077c10 */ /* 0x000fe4000ff3e0ff */
[C---:B------:R-:W-:Y:S01]  /*0f90*/  SEL R19, R2.reuse, R19, !P4 ;  /* 0x0000001302137207 */ /* 0x040fe20006000000 */
[----:B------:R-:W-:Y:S01]  /*0fa0*/  IMAD R9, R9, UR6, RZ ;  /* 0x0000000609097c24 */ /* 0x000fe2000f8e02ff */
[----:B------:R-:W-:-:S02]  /*0fb0*/  SEL R23, R2, R23, !P4 ;  /* 0x0000001702177207 */ /* 0x000fc40006000000 */
[----:B------:R-:W-:Y:S01]  /*0fc0*/  R2UR UR17, R7 ;  /* 0x00000000071172ca */ /* 0x000fe200000e0000 */
[----:B------:R-:W-:Y:S01]  /*0fd0*/  IMAD R19, R19, UR6, RZ ;  /* 0x0000000613137c24 */ /* 0x000fe2000f8e02ff */
[----:B------:R-:W-:Y:S01]  /*0fe0*/  IADD3 R7, P2, R17, UR24, RZ ;  /* 0x0000001811077c10 */ /* 0x000fe2000ff5e0ff */
[----:B------:R-:W-:Y:S01]  /*0ff0*/  IMAD R23, R23, UR6, RZ ;  /* 0x0000000617177c24 */ /* 0x000fe2000f8e02ff */
[----:B------:R-:W-:Y:S01]  /*1000*/  SEL R21, R2, R21, !P4 ;  /* 0x0000001502157207 */ /* 0x000fe20006000000 */
[----:B------:R-:W-:Y:S01]  /*1010*/  @!P3 IMAD.MOV R25, RZ, RZ, -R25 ;  /* 0x000000ffff19b224 */ /* 0x000fe200078e0a19 */
[----:B------:R-:W-:Y:S02]  /*1020*/  R2UR UR15, R7 ;  /* 0x00000000070f72ca */ /* 0x000fe400000e0000 */
[----:B------:R-:W-:Y:S01]  /*1030*/  IADD3 R10, P0, R9, UR24, RZ ;  /* 0x00000018090a7c10 */ /* 0x000fe2000ff1e0ff */
[----:B------:R-:W-:Y:S01]  /*1040*/  IMAD R21, R21, UR6, RZ ;  /* 0x0000000615157c24 */ /* 0x000fe2000f8e02ff */
[----:B------:R-:W-:-:S02]  /*1050*/  SHF.R.S32.HI R7, RZ, 0x1f, R9 ;  /* 0x0000001fff077819 */ /* 0x000fc40000011409 */
[----:B------:R-:W-:Y:S02]  /*1060*/  IADD3 R12, P3, R19, UR24, RZ ;  /* 0x00000018130c7c10 */ /* 0x000fe4000ff7e0ff */
[----:B------:R-:W-:Y:S02]  /*1070*/  IADD3 R9, P5, R23, UR24, RZ ;  /* 0x0000001817097c10 */ /* 0x000fe4000ffbe0ff */
[----:B------:R-:W-:Y:S02]  /*1080*/  IADD3.X R7, R7, UR25, RZ, P0, !PT ;  /* 0x0000001907077c10 */ /* 0x000fe400087fe4ff */
[----:B------:R-:W-:Y:S02]  /*1090*/  R2UR UR13, R12 ;  /* 0x000000000c0d72ca */ /* 0x000fe400000e0000 */
[----:B------:R-:W-:Y:S02]  /*10a0*/  SEL R25, R2, R25, !P4 ;  /* 0x0000001902197207 */ /* 0x000fe40006000000 */
[----:B------:R-:W-:-:S02]  /*10b0*/  SHF.R.S32.HI R12, RZ, 0x1f, R15 ;  /* 0x0000001fff0c7819 */ /* 0x000fc4000001140f */
[----:B------:R-:W-:Y:S01]  /*10c0*/  SEL R2, R2, R27, !P4 ;  /* 0x0000001b02027207 */ /* 0x000fe20006000000 */
[----:B------:R-:W-:Y:S01]  /*10d0*/  IMAD R25, R25, UR6, RZ ;  /* 0x0000000619197c24 */ /* 0x000fe2000f8e02ff */
[----:B------:R-:W-:Y:S02]  /*10e0*/  R2UR UR19, R10 ;  /* 0x000000000a1372ca */ /* 0x000fe400000e0000 */
[----:B------:R-:W-:Y:S02]  /*10f0*/  CS2R R26, SRZ ;  /* 0x00000000001a7805 */ /* 0x000fe4000001ff00 */
[----:B------:R-:W-:Y:S01]  /*1100*/  R2UR UR7, R9 ;  /* 0x00000000090772ca */ /* 0x000fe200000e0000 */
[----:B------:R-:W-:Y:S01]  /*1110*/  IMAD R41, R2, UR6, RZ ;  /* 0x0000000602297c24 */ /* 0x000fe2000f8e02ff */
[----:B------:R-:W-:Y:S01]  /*1120*/  R2UR UR20, R7 ;  /* 0x00000000071472ca */ /* 0x000fe200000e0000 */
[----:B------:R-:W-:Y:S01]  /*1130*/  USHF.R.S32.HI UR6, URZ, 0x1f, UR4 ;  /* 0x0000001f3f067899 */ /* 0x000fe20008011404 */
[----:B------:R-:W-:-:S02]  /*1140*/  IADD3 R42, P0, R8, UR22, RZ ;  /* 0x00000016082a7c10 */ /* 0x000fc4000ff1e0ff */
[----:B------:R-:W-:Y:S01]  /*1150*/  IADD3 R10, P4, R21, UR24, RZ ;  /* 0x00000018150a7c10 */ /* 0x000fe2000ff9e0ff */
[----:B------:R-:W-:Y:S01]  /*1160*/  ULEA.HI UR6, UR6, UR4, URZ, 0x5 ;  /* 0x0000000406067291 */ /* 0x000fe2000f8f283f */
[----:B------:R-:W-:Y:S01]  /*1170*/  SHF.R.S32.HI R9, RZ, 0x1f, R19 ;  /* 0x0000001fff097819 */ /* 0x000fe20000011413 */
[----:B------:R-:W-:Y:S01]  /*1180*/  USHF.L.U32 UR4, UR21, 0x5, URZ ;  /* 0x0000000515047899 */ /* 0x000fe2000800063f */
[----:B------:R-:W-:Y:S02]  /*1190*/  SHF.R.S32.HI R7, RZ, 0x1f, R21 ;  /* 0x0000001fff077819 */ /* 0x000fe40000011415 */
[----:B------:R-:W-:Y:S02]  /*11a0*/  CS2R R20, SRZ ;  /* 0x0000000000147805 */ /* 0x000fe4000001ff00 */
[----:B------:R-:W-:Y:S01]  /*11b0*/  IADD3.X R12, R12, UR25, RZ, P1, !PT ;  /* 0x000000190c0c7c10 */ /* 0x000fe20008ffe4ff */
[----:B------:R-:W-:Y:S01]  /*11c0*/  USHF.R.S32.HI UR6, URZ, 0x5, UR6 ;  /* 0x000000053f067899 */ /* 0x000fe20008011406 */
[----:B------:R-:W-:-:S02]  /*11d0*/  LEA.HI.X.SX32 R43, R8, UR23, 0x1, P0 ;  /* 0x00000017082b7c11 */ /* 0x000fc400080f0eff */
[----:B------:R-:W-:Y:S02]  /*11e0*/  R2UR UR11, R10 ;  /* 0x000000000a0b72ca */ /* 0x000fe400000e0000 */
[----:B------:R-:W-:Y:S02]  /*11f0*/  IADD3.X R9, R9, UR25, RZ, P3, !PT ;  /* 0x0000001909097c10 */ /* 0x000fe40009ffe4ff */
[----:B------:R-:W-:Y:S02]  /*1200*/  IADD3.X R7, R7, UR25, RZ, P4, !PT ;  /* 0x0000001907077c10 */ /* 0x000fe4000a7fe4ff */
[----:B------:R-:W-:Y:S02]  /*1210*/  SHF.R.S32.HI R2, RZ, 0x1f, R23 ;  /* 0x0000001fff027819 */ /* 0x000fe40000011417 */
[----:B------:R-:W-:Y:S02]  /*1220*/  CS2R R22, SRZ ;  /* 0x0000000000167805 */ /* 0x000fe4000001ff00 */
[----:B------:R-:W-:-:S02]  /*1230*/  LOP3.LUT R8, R0, 0x1f, RZ, 0xc0, !PT ;  /* 0x0000001f00087812 */ /* 0x000fc400078ec0ff */
[----:B------:R-:W-:Y:S02]  /*1240*/  SHF.R.S32.HI R10, RZ, 0x1f, R17 ;  /* 0x0000001fff0a7819 */ /* 0x000fe40000011411 */
[----:B------:R-:W-:Y:S01]  /*1250*/  R2UR UR18, R12 ;  /* 0x000000000c1272ca */ /* 0x000fe200000e0000 */
[----:B------:R-:W-:Y:S01]  /*1260*/  IMAD R8, R8, UR21, RZ ;  /* 0x0000001508087c24 */ /* 0x000fe2000f8e02ff */
[----:B------:R-:W-:Y:S01]  /*1270*/  R2UR UR14, R9 ;  /* 0x00000000090e72ca */ /* 0x000fe200000e0000 */
[----:B------:R-:W-:Y:S01]  /*1280*/  ULDC UR21, c[0x0][0x238] ;  /* 0x00008e0000157ab9 */ /* 0x000fe20000000800 */
[----:B------:R-:W-:Y:S02]  /*1290*/  R2UR UR12, R7 ;  /* 0x00000000070c72ca */ /* 0x000fe400000e0000 */
[----:B------:R-:W-:Y:S02]  /*12a0*/  IADD3.X R2, R2, UR25, RZ, P5, !PT ;  /* 0x0000001902027c10 */ /* 0x000fe4000affe4ff */
[----:B------:R-:W-:-:S02]  /*12b0*/  IADD3.X R10, R10, UR25, RZ, P2, !PT ;  /* 0x000000190a0a7c10 */ /* 0x000fc400097fe4ff */
[----:B------:R-:W-:Y:S02]  /*12c0*/  SHF.R.S32.HI R9, RZ, 0x1f, R25 ;  /* 0x0000001fff097819 */ /* 0x000fe40000011419 */
[----:B------:R-:W-:Y:S02]  /*12d0*/  IADD3 R7, P1, R25, UR24, RZ ;  /* 0x0000001819077c10 */ /* 0x000fe4000ff3e0ff */
[----:B------:R-:W-:Y:S02]  /*12e0*/  CS2R R24, SRZ ;  /* 0x0000000000187805 */ /* 0x000fe4000001ff00 */
[----:B------:R-:W-:Y:S02]  /*12f0*/  SHF.R.S32.HI R44, RZ, 0x1f, R41 ;  /* 0x0000001fff2c7819 */ /* 0x000fe40000011429 */
[----:B------:R-:W-:Y:S02]  /*1300*/  IADD3 R41, P2, R41, UR24, RZ ;  /* 0x0000001829297c10 */ /* 0x000fe4000ff5e0ff */
[----:B------:R-:W-:-:S02]  /*1310*/  R2UR UR10, R2 ;  /* 0x00000000020a72ca */ /* 0x000fc400000e0000 */
[----:B------:R-:W-:Y:S02]  /*1320*/  R2UR UR16, R10 ;  /* 0x000000000a1072ca */ /* 0x000fe400000e0000 */
[----:B------:R-:W-:Y:S02]  /*1330*/  IADD3.X R2, R9, UR25, RZ, P1, !PT ;  /* 0x0000001909027c10 */ /* 0x000fe40008ffe4ff */
[----:B------:R-:W-:Y:S02]  /*1340*/  IADD3.X R44, R44, UR25, RZ, P2, !PT ;  /* 0x000000192c2c7c10 */ /* 0x000fe400097fe4ff */
[----:B------:R-:W-:Y:S02]  /*1350*/  LOP3.LUT R10, R52, 0x38, RZ, 0x3c, !PT ;  /* 0x00000038340a7812 */ /* 0x000fe400078e3cff */
[----:B------:R-:W-:Y:S02]  /*1360*/  SHF.R.S32.HI R9, RZ, 0x1f, R8 ;  /* 0x0000001fff097819 */ /* 0x000fe40000011408 */
[----:B-1----:R-:W-:-:S07]  /*1370*/  LOP3.LUT R45, R11, 0x20, RZ, 0x3c, !PT ;  /* 0x000000200b2d7812 */ /* 0x002fce00078e3cff */
.L_x_2:
[C---:B------:R-:W-:Y:S02]  /*1380*/  ISETP.GT.AND P0, PT, R53.reuse, RZ, PT ;  /* 0x000000ff3500720c */ /* 0x040fe40003f04270 */
[C---:B------:R-:W-:Y:S02]  /*1390*/  ISETP.GT.AND P2, PT, R53.reuse, 0x1, PT ;  /* 0x000000013500780c */ /* 0x040fe40003f44270 */
[----:B------:R-:W-:Y:S02]  /*13a0*/  IADD3 R18, P1, R42, UR21, RZ ;  /* 0x000000152a127c10 */ /* 0x000fe4000ff3e0ff */
[----:B------:R-:W-:Y:S02]  /*13b0*/  PRMT R69, RZ, 0x7610, R69 ;  /* 0x00007610ff457816 */ /* 0x000fe40000000045 */
[----:B------:R-:W-:Y:S01]  /*13c0*/  PRMT R75, RZ, 0x7610, R75 ;  /* 0x00007610ff4b7816 */ /* 0x000fe2000000004b */
[C---:B------:R-:W-:Y:S01]  /*13d0*/  IMAD.SHL.U32 R15, R48.reuse, 0x2, RZ ;  /* 0x00000002300f7824 */ /* 0x040fe200078e00ff */
[C---:B------:R-:W-:Y:S01]  /*13e0*/  LEA.HI.X.SX32 R19, R48.reuse, R43, 0x1, P1 ;  /* 0x0000002b30137211 */ /* 0x040fe200008f0eff */
[C---:B------:R-:W-:Y:S01]  /*13f0*/  IMAD R17, R48.reuse, 0x3, RZ ;  /* 0x0000000330117824 */ /* 0x040fe200078e02ff */
[C---:B------:R-:W-:Y:S01]  /*1400*/  ISETP.GT.AND P3, PT, R53.reuse, 0x2, PT ;  /* 0x000000023500780c */ /* 0x040fe20003f64270 */
[----:B------:R-:W-:Y:S01]  /*1410*/  IMAD.SHL.U32 R13, R48, 0x4, RZ ;  /* 0x00000004300d7824 */ /* 0x000fe200078e00ff */
[C---:B------:R-:W-:Y:S01]  /*1420*/  ISETP.GT.AND P4, PT, R53.reuse, 0x3, PT ;  /* 0x000000033500780c */ /* 0x040fe20003f84270 */
[----:B------:R-:W2:Y:S01]  /*1430*/  @P0 LDG.E.U8 R69, desc[UR8][R42.64] ;  /* 0x000000082a450981 */ /* 0x000ea2000c1e1100 */
[----:B------:R-:W-:-:S02]  /*1440*/  ISETP.GT.AND P5, PT, R53, 0x4, PT ;  /* 0x000000043500780c */ /* 0x000fc40003fa4270 */
[-C--:B------:R-:W-:Y:S01]  /*1450*/  IADD3 R16, P1, R17, R42.reuse, RZ ;  /* 0x0000002a11107210 */ /* 0x080fe20007f3e0ff */
[----:B------:R0:W3:Y:S01]  /*1460*/  @P2 LDG.E.U8 R75, desc[UR8][R18.64] ;  /* 0x00000008124b2981 */ /* 0x0000e2000c1e1100 */
[-C--:B------:R-:W-:Y:S02]  /*1470*/  IADD3 R14, P2, R15, R42.reuse, RZ ;  /* 0x0000002a0f0e7210 */ /* 0x080fe40007f5e0ff */
[----:B------:R-:W-:Y:S02]  /*1480*/  IADD3 R38, P0, R13, R42, RZ ;  /* 0x0000002a0d267210 */ /* 0x000fe40007f1e0ff */
[----:B------:R-:W-:Y:S02]  /*1490*/  PRMT R12, RZ, 0x7610, R12 ;  /* 0x00007610ff0c7816 */ /* 0x000fe4000000000c */
[----:B------:R-:W-:Y:S02]  /*14a0*/  PRMT R68, RZ, 0x7610, R68 ;  /* 0x00007610ff447816 */ /* 0x000fe40000000044 */
[----:B------:R-:W-:-:S02]  /*14b0*/  PRMT R61, RZ, 0x7610, R61 ;  /* 0x00007610ff3d7816 */ /* 0x000fc4000000003d */
[-C--:B------:R-:W-:Y:S02]  /*14c0*/  LEA.HI.X.SX32 R15, R15, R43.reuse, 0x1, P2 ;  /* 0x0000002b0f0f7211 */ /* 0x080fe400010f0eff */
[-C--:B------:R-:W-:Y:S02]  /*14d0*/  LEA.HI.X.SX32 R17, R17, R43.reuse, 0x1, P1 ;  /* 0x0000002b11117211 */ /* 0x080fe400008f0eff */
[----:B------:R-:W-:Y:S01]  /*14e0*/  LEA.HI.X.SX32 R39, R13, R43, 0x1, P0 ;  /* 0x0000002b0d277211 */ /* 0x000fe200000f0eff */
[C---:B------:R-:W-:Y:S01]  /*14f0*/  IMAD R37, R48.reuse, 0x6, RZ ;  /* 0x0000000630257824 */ /* 0x040fe200078e02ff */
[----:B------:R1:W4:Y:S01]  /*1500*/  @P3 LDG.E.U8 R12, desc[UR8][R14.64] ;  /* 0x000000080e0c3981 */ /* 0x000322000c1e1100 */
[C---:B0-----:R-:W-:Y:S01]  /*1510*/  IMAD R19, R48.reuse, 0x5, RZ ;  /* 0x0000000530137824 */ /* 0x041fe200078e02ff */
[C---:B------:R-:W-:Y:S01]  /*1520*/  ISETP.GT.AND P3, PT, R53.reuse, 0x5, PT ;  /* 0x000000053500780c */ /* 0x040fe20003f64270 */
[----:B------:R-:W-:Y:S01]  /*1530*/  IMAD R13, R48, 0x7, RZ ;  /* 0x00000007300d7824 */ /* 0x000fe200078e02ff */
[----:B------:R-:W5:Y:S01]  /*1540*/  @P4 LDG.E.U8 R68, desc[UR8][R16.64] ;  /* 0x0000000810444981 */ /* 0x000f62000c1e1100 */
[----:B------:R-:W-:-:S03]  /*1550*/  ISETP.GT.AND P4, PT, R53, 0x6, PT ;  /* 0x000000063500780c */ /* 0x000fc60003f84270 */
[----:B------:R0:W5:Y:S01]  /*1560*/  @P5 LDG.E.U8 R61, desc[UR8][R38.64] ;  /* 0x00000008263d5981 */ /* 0x000162000c1e1100 */
[----:B------:R-:W-:Y:S02]  /*1570*/  ISETP.GT.AND P5, PT, R53, 0x7, PT ;  /* 0x000000073500780c */ /* 0x000fe40003fa4270 */
[-C--:B-1----:R-:W-:Y:S02]  /*1580*/  IADD3 R14, P1, R37, R42.reuse, RZ ;  /* 0x0000002a250e7210 */ /* 0x082fe40007f3e0ff */
[-C--:B------:R-:W-:Y:S02]  /*1590*/  IADD3 R18, P2, R19, R42.reuse, RZ ;  /* 0x0000002a13127210 */ /* 0x080fe40007f5e0ff */
[----:B------:R-:W-:Y:S02]  /*15a0*/  IADD3 R36, P0, R13, R42, RZ ;  /* 0x0000002a0d247210 */ /* 0x000fe40007f1e0ff */
[----:B------:R-:W-:Y:S02]  /*15b0*/  PRMT R67, RZ, 0x7610, R67 ;  /* 0x00007610ff437816 */ /* 0x000fe40000000043 */
[----:B------:R-:W-:-:S02]  /*15c0*/  PRMT R56, RZ, 0x7610, R56 ;  /* 0x00007610ff387816 */ /* 0x000fc40000000038 */
[-C--:B------:R-:W-:Y:S02]  /*15d0*/  LEA.HI.X.SX32 R15, R37, R43.reuse, 0x1, P1 ;  /* 0x0000002b250f7211 */ /* 0x080fe400008f0eff */
[----:B------:R-:W-:Y:S02]  /*15e0*/  PRMT R62, RZ, 0x7610, R62 ;  /* 0x00007610ff3e7816 */ /* 0x000fe4000000003e */
[-C--:B------:R-:W-:Y:S01]  /*15f0*/  LEA.HI.X.SX32 R19, R19, R43.reuse, 0x1, P2 ;  /* 0x0000002b13137211 */ /* 0x080fe200010f0eff */
[----:B------:R1:W5:Y:S01]  /*1600*/  @P4 LDG.E.U8 R56, desc[UR8][R14.64] ;  /* 0x000000080e384981 */ /* 0x000362000c1e1100 */
[----:B------:R-:W-:Y:S01]  /*1610*/  LEA.HI.X.SX32 R37, R13, R43, 0x1, P0 ;  /* 0x0000002b0d257211 */ /* 0x000fe200000f0eff */
[C---:B0-----:R-:W-:Y:S01]  /*1620*/  IMAD.SHL.U32 R39, R48.reuse, 0x8, RZ ;  /* 0x0000000830277824 */ /* 0x041fe200078e00ff */
[C---:B------:R-:W-:Y:S01]  /*1630*/  ISETP.GT.AND P4, PT, R53.reuse, 0x9, PT ;  /* 0x000000093500780c */ /* 0x040fe20003f84270 */
[----:B------:R0:W5:Y:S01]  /*1640*/  @P3 LDG.E.U8 R67, desc[UR8][R18.64] ;  /* 0x0000000812433981 */ /* 0x000162000c1e1100 */
[C---:B------:R-:W-:Y:S01]  /*1650*/  IMAD R16, R48.reuse, 0x9, RZ ;  /* 0x0000000930107824 */ /* 0x040fe200078e02ff */
[C---:B------:R-:W-:Y:S01]  /*1660*/  ISETP.GT.AND P3, PT, R53.reuse, 0x8, PT ;  /* 0x000000083500780c */ /* 0x040fe20003f64270 */
[----:B------:R-:W-:Y:S01]  /*1670*/  IMAD R13, R48, 0xa, RZ ;  /* 0x0000000a300d7824 */ /* 0x000fe200078e02ff */
[----:B------:R0:W5:Y:S01]  /*1680*/  @P5 LDG.E.U8 R62, desc[UR8][R36.64] ;  /* 0x00000008243e5981 */ /* 0x000162000c1e1100 */
[----:B------:R-:W-:-:S02]  /*1690*/  ISETP.GT.AND P5, PT, R53, 0xa, PT ;  /* 0x0000000a3500780c */ /* 0x000fc40003fa4270 */
[-C--:B------:R-:W-:Y:S02]  /*16a0*/  IADD3 R38, P2, R39, R42.reuse, RZ ;  /* 0x0000002a27267210 */ /* 0x080fe40007f5e0ff */
[-C--:B-1----:R-:W-:Y:S02]  /*16b0*/  IADD3 R14, P0, R13, R42.reuse, RZ ;  /* 0x0000002a0d0e7210 */ /* 0x082fe40007f1e0ff */
[----:B0-----:R-:W-:Y:S02]  /*16c0*/  IADD3 R18, P1, R16, R42, RZ ;  /* 0x0000002a10127210 */ /* 0x001fe40007f3e0ff */
[----:B------:R-:W-:Y:S02]  /*16d0*/  PRMT R17, RZ, 0x7610, R17 ;  /* 0x00007610ff117816 */ /* 0x000fe40000000011 */
[----:B------:R-:W-:Y:S02]  /*16e0*/  PRMT R58, RZ, 0x7610, R58 ;  /* 0x00007610ff3a7816 */ /* 0x000fe4000000003a */
[----:B------:R-:W-:-:S02]  /*16f0*/  PRMT R54, RZ, 0x7610, R54 ;  /* 0x00007610ff367816 */ /* 0x000fc40000000036 */
[-C--:B------:R-:W-:Y:S02]  /*1700*/  LEA.HI.X.SX32 R39, R39, R43.reuse, 0x1, P2 ;  /* 0x0000002b27277211 */ /* 0x080fe400010f0eff */
[-C--:B------:R-:W-:Y:S02]  /*1710*/  LEA.HI.X.SX32 R19, R16, R43.reuse, 0x1, P1 ;  /* 0x0000002b10137211 */ /* 0x080fe400008f0eff */
[----:B------:R-:W-:Y:S01]  /*1720*/  LEA.HI.X.SX32 R15, R13, R43, 0x1, P0 ;  /* 0x0000002b0d0f7211 */ /* 0x000fe200000f0eff */
[C---:B------:R-:W-:Y:S01]  /*1730*/  IMAD R36, R48.reuse, 0xb, RZ ;  /* 0x0000000b30247824 */ /* 0x040fe200078e02ff */
[----:B------:R0:W5:Y:S01]  /*1740*/  @P3 LDG.E.U8 R17, desc[UR8][R38.64] ;  /* 0x0000000826113981 */ /* 0x000162000c1e1100 */
[C---:B------:R-:W-:Y:S01]  /*1750*/  IMAD R16, R48.reuse, 0xc, RZ ;  /* 0x0000000c30107824 */ /* 0x040fe200078e02ff */
[C---:B------:R-:W-:Y:S01]  /*1760*/  ISETP.GT.AND P3, PT, R53.reuse, 0xb, PT ;  /* 0x0000000b3500780c */ /* 0x040fe20003f64270 */
[----:B------:R-:W-:Y:S01]  /*1770*/  IMAD R13, R48, 0xd, RZ ;  /* 0x0000000d300d7824 */ /* 0x000fe200078e02ff */
[----:B------:R1:W5:Y:S01]  /*1780*/  @P4 LDG.E.U8 R58, desc[UR8][R18.64] ;  /* 0x00000008123a4981 */ /* 0x000362000c1e1100 */
[----:B------:R-:W-:-:S03]  /*1790*/  ISETP.GT.AND P4, PT, R53, 0xc, PT ;  /* 0x0000000c3500780c */ /* 0x000fc60003f84270 */
[----:B------:R1:W5:Y:S01]  /*17a0*/  @P5 LDG.E.U8 R54, desc[UR8][R14.64] ;  /* 0x000000080e365981 */ /* 0x000362000c1e1100 */
[----:B------:R-:W-:Y:S02]  /*17b0*/  ISETP.GT.AND P5, PT, R53, 0xd, PT ;  /* 0x0000000d3500780c */ /* 0x000fe40003fa4270 */
[-C--:B------:R-:W-:Y:S02]  /*17c0*/  IADD3 R46, P2, R36, R42.reuse, RZ ;  /* 0x0000002a242e7210 */ /* 0x080fe40007f5e0ff */
[-C--:B------:R-:W-:Y:S02]  /*17d0*/  IADD3 R50, P1, R16, R42.reuse, RZ ;  /* 0x0000002a10327210 */ /* 0x080fe40007f3e0ff */
[----:B0-----:R-:W-:Y:S02]  /*17e0*/  IADD3 R38, P0, R13, R42, RZ ;  /* 0x0000002a0d267210 */ /* 0x001fe40007f1e0ff */
[----:B------:R-:W-:Y:S02]  /*17f0*/  LEA.HI.X.SX32 R47, R36, R43, 0x1, P2 ;  /* 0x0000002b242f7211 */ /* 0x000fe400010f0eff */
[----:B------:R-:W-:-:S02]  /*1800*/  PRMT R37, RZ, 0x7610, R37 ;  /* 0x00007610ff257816 */ /* 0x000fc40000000025 */
[----:B------:R-:W-:Y:S02]  /*1810*/  PRMT R36, RZ, 0x7610, R36 ;  /* 0x00007610ff247816 */ /* 0x000fe40000000024 */
[----:B-1----:R-:W-:Y:S02]  /*1820*/  PRMT R18, RZ, 0x7610, R18 ;  /* 0x00007610ff127816 */ /* 0x002fe40000000012 */
[-C--:B------:R-:W-:Y:S01]  /*1830*/  LEA.HI.X.SX32 R51, R16, R43.reuse, 0x1, P1 ;  /* 0x0000002b10337211 */ /* 0x080fe200008f0eff */
[----:B------:R0:W5:Y:S01]  /*1840*/  @P3 LDG.E.U8 R37, desc[UR8][R46.64] ;  /* 0x000000082e253981 */ /* 0x000162000c1e1100 */
[----:B------:R-:W-:Y:S01]  /*1850*/  LEA.HI.X.SX32 R39, R13, R43, 0x1, P0 ;  /* 0x0000002b0d277211 */ /* 0x000fe200000f0eff */
[C---:B------:R-:W-:Y:S01]  /*1860*/  IMAD R15, R48.reuse, 0xe, RZ ;  /* 0x0000000e300f7824 */ /* 0x040fe200078e02ff */
[C---:B------:R-:W-:Y:S01]  /*1870*/  ISETP.GT.AND P3, PT, R53.reuse, 0xe, PT ;  /* 0x0000000e3500780c */ /* 0x040fe20003f64270 */
[----:B------:R1:W5:Y:S01]  /*1880*/  @P4 LDG.E.U8 R36, desc[UR8][R50.64] ;  /* 0x0000000832244981 */ /* 0x000362000c1e1100 */
[C---:B------:R-:W-:Y:S01]  /*1890*/  IMAD.SHL.U32 R19, R48.reuse, 0x10, RZ ;  /* 0x0000001030137824 */ /* 0x040fe200078e00ff */
[C---:B------:R-:W-:Y:S01]  /*18a0*/  ISETP.GT.AND P4, PT, R53.reuse, 0x10, PT ;  /* 0x000000103500780c */ /* 0x040fe20003f84270 */
[----:B------:R-:W-:Y:S01]  /*18b0*/  IMAD R16, R48, 0x11, RZ ;  /* 0x0000001130107824 */ /* 0x000fe200078e02ff */
[----:B------:R1:W5:Y:S01]  /*18c0*/  @P5 LDG.E.U8 R18, desc[UR8][R38.64] ;  /* 0x0000000826125981 */ /* 0x000362000c1e1100 */
[----:B------:R-:W-:-:S02]  /*18d0*/  ISETP.GT.AND P5, PT, R53, 0x11, PT ;  /* 0x000000113500780c */ /* 0x000fc40003fa4270 */
[-C--:B------:R-:W-:Y:S02]  /*18e0*/  IADD3 R14, P2, R15, R42.reuse, RZ ;  /* 0x0000002a0f0e7210 */ /* 0x080fe40007f5e0ff */
[-C--:B0-----:R-:W-:Y:S02]  /*18f0*/  IADD3 R46, P1, R19, R42.reuse, RZ ;  /* 0x0000002a132e7210 */ /* 0x081fe40007f3e0ff */
[----:B-1----:R-:W-:Y:S02]  /*1900*/  IADD3 R50, P0, R16, R42, RZ ;  /* 0x0000002a10327210 */ /* 0x002fe40007f1e0ff */
[----:B------:R-:W-:Y:S02]  /*1910*/  PRMT R13, RZ, 0x7610, R13 ;  /* 0x00007610ff0d7816 */ /* 0x000fe4000000000d */
[----:B------:R-:W-:Y:S02]  /*1920*/  PRMT R73, RZ, 0x7610, R73 ;  /* 0x00007610ff497816 */ /* 0x000fe40000000049 */
[----:B------:R-:W-:-:S02]  /*1930*/  PRMT R71, RZ, 0x7610, R71 ;  /* 0x00007610ff477816 */ /* 0x000fc40000000047 */
[-C--:B------:R-:W-:Y:S02]  /*1940*/  LEA.HI.X.SX32 R15, R15, R43.reuse, 0x1, P2 ;  /* 0x0000002b0f0f7211 */ /* 0x080fe400010f0eff */
[-C--:B------:R-:W-:Y:S02]  /*1950*/  LEA.HI.X.SX32 R47, R19, R43.reuse, 0x1, P1 ;  /* 0x0000002b132f7211 */ /* 0x080fe400008f0eff */
[----:B------:R-:W-:Y:S01]  /*1960*/  LEA.HI.X.SX32 R51, R16, R43, 0x1, P0 ;  /* 0x0000002b10337211 */ /* 0x000fe200000f0eff */
[----:B------:R0:W5:Y:S01]  /*1970*/  @P3 LDG.E.U8 R13, desc[UR8][R14.64] ;  /* 0x000000080e0d3981 */ /* 0x000162000c1e1100 */
[C---:B------:R-:W-:Y:S01]  /*1980*/  IMAD R39, R48.reuse, 0x12, RZ ;  /* 0x0000001230277824 */ /* 0x040fe200078e02ff */
[C---:B------:R-:W-:Y:S01]  /*1990*/  ISETP.GT.AND P3, PT, R53.reuse, 0x12, PT ;  /* 0x000000123500780c */ /* 0x040fe20003f64270 */
[C---:B------:R-:W-:Y:S01]  /*19a0*/  IMAD R19, R48.reuse, 0x13, RZ ;  /* 0x0000001330137824 */ /* 0x040fe200078e02ff */
[----:B------:R1:W4:Y:S01]  /*19b0*/  @P4 LDG.E.U8 R73, desc[UR8][R46.64] ;  /* 0x000000082e494981 */ /* 0x000322000c1e1100 */
[----:B------:R-:W-:Y:S01]  /*19c0*/  IMAD R16, R48, 0x14, RZ ;  /* 0x0000001430107824 */ /* 0x000fe200078e02ff */
[----:B------:R-:W-:-:S02]  /*19d0*/  ISETP.GT.AND P4, PT, R53, 0x13, PT ;  /* 0x000000133500780c */ /* 0x000fc40003f84270 */
[----:B------:R1:W5:Y:S01]  /*19e0*/  @P5 LDG.E.U8 R71, desc[UR8][R50.64] ;  /* 0x0000000832475981 */ /* 0x000362000c1e1100 */
[----:B------:R-:W-:Y:S02]  /*19f0*/  ISETP.GT.AND P5, PT, R53, 0x14, PT ;  /* 0x000000143500780c */ /* 0x000fe40003fa4270 */
[-C--:B------:R-:W-:Y:S02]  /*1a00*/  IADD3 R38, P2, R39, R42.reuse, RZ ;  /* 0x0000002a27267210 */ /* 0x080fe40007f5e0ff */
[-C--:B0-----:R-:W-:Y:S02]  /*1a10*/  IADD3 R14, P1, R19, R42.reuse, RZ ;  /* 0x0000002a130e7210 */ /* 0x081fe40007f3e0ff */
[----:B-1----:R-:W-:Y:S02]  /*1a20*/  IADD3 R46, P0, R16, R42, RZ ;  /* 0x0000002a102e7210 */ /* 0x002fe40007f1e0ff */
[----:B------:R-:W-:Y:S02]  /*1a30*/  PRMT R66, RZ, 0x7610, R66 ;  /* 0x00007610ff427816 */ /* 0x000fe40000000042 */
[----:B------:R-:W-:-:S02]  /*1a40*/  PRMT R64, RZ, 0x7610, R64 ;  /* 0x00007610ff407816 */ /* 0x000fc40000000040 */
[----:B------:R-:W-:Y:S02]  /*1a50*/  PRMT R65, RZ, 0x7610, R65 ;  /* 0x00007610ff417816 */ /* 0x000fe40000000041 */
[-C--:B------:R-:W-:Y:S02]  /*1a60*/  LEA.HI.X.SX32 R39, R39, R43.reuse, 0x1, P2 ;  /* 0x0000002b27277211 */ /* 0x080fe400010f0eff */
[-C--:B------:R-:W-:Y:S02]  /*1a70*/  LEA.HI.X.SX32 R15, R19, R43.reuse, 0x1, P1 ;  /* 0x0000002b130f7211 */ /* 0x080fe400008f0eff */
[----:B------:R-:W-:Y:S01]  /*1a80*/  LEA.HI.X.SX32 R47, R16, R43, 0x1, P0 ;  /* 0x0000002b102f7211 */ /* 0x000fe200000f0eff */
[----:B------:R0:W5:Y:S01]  /*1a90*/  @P3 LDG.E.U8 R66, desc[UR8][R38.64] ;  /* 0x0000000826423981 */ /* 0x000162000c1e1100 */
[C---:B------:R-:W-:Y:S01]  /*1aa0*/  IMAD R51, R48.reuse, 0x15, RZ ;  /* 0x0000001530337824 */ /* 0x040fe200078e02ff */
[C---:B------:R-:W-:Y:S01]  /*1ab0*/  ISETP.GT.AND P3, PT, R53.reuse, 0x15, PT ;  /* 0x000000153500780c */ /* 0x040fe20003f64270 */
[C---:B------:R-:W-:Y:S01]  /*1ac0*/  IMAD R19, R48.reuse, 0x16, RZ ;  /* 0x0000001630137824 */ /* 0x040fe200078e02ff */
[----:B------:R1:W5:Y:S01]  /*1ad0*/  @P4 LDG.E.U8 R64, desc[UR8][R14.64] ;  /* 0x000000080e404981 */ /* 0x000362000c1e1100 */
        /* <DEDUP_REMOVED lines=18> */
[----:B------:R-:W5:Y:S01]  /*1c00*/  @P4 LDG.E.U8 R60, desc[UR8][R38.64] ;  /* 0x00000008263c4981 */ /* 0x000f62000c1e1100 */
[----:B------:R-:W-:-:S03]  /*1c10*/  ISETP.GT.AND P4, PT, R53, 0x19, PT ;  /* 0x000000193500780c */ /* 0x000fc60003f84270 */
[----:B------:R1:W5:Y:S01]  /*1c20*/  @P5 LDG.E.U8 R59, desc[UR8][R14.64] ;  /* 0x000000080e3b5981 */ /* 0x000362000c1e1100 */
[----:B------:R-:W-:Y:S02]  /*1c30*/  ISETP.GT.AND P5, PT, R53, 0x1a, PT ;  /* 0x0000001a3500780c */ /* 0x000fe40003fa4270 */
[-C--:B0-----:R-:W-:Y:S02]  /*1c40*/  IADD3 R50, P1, R19, R42.reuse, RZ ;  /* 0x0000002a13327210 */ /* 0x081fe40007f3e0ff */
[-C--:B------:R-:W-:Y:S02]  /*1c50*/  IADD3 R46, P2, R47, R42.reuse, RZ ;  /* 0x0000002a2f2e7210 */ /* 0x080fe40007f5e0ff */
[----:B------:R-:W-:Y:S02]  /*1c60*/  IADD3 R76, P0, R16, R42, RZ ;  /* 0x0000002a104c7210 */ /* 0x000fe40007f1e0ff */
[----:B------:R-:W-:Y:S02]  /*1c70*/  LEA.HI.X.SX32 R51, R19, R43, 0x1, P1 ;  /* 0x0000002b13337211 */ /* 0x000fe400008f0eff */
[----:B------:R-:W-:-:S02]  /*1c80*/  PRMT R57, RZ, 0x7610, R57 ;  /* 0x00007610ff397816 */ /* 0x000fc40000000039 */
[----:B------:R-:W-:Y:S02]  /*1c90*/  PRMT R55, RZ, 0x7610, R55 ;  /* 0x00007610ff377816 */ /* 0x000fe40000000037 */
[----:B------:R-:W-:Y:S02]  /*1ca0*/  PRMT R19, RZ, 0x7610, R19 ;  /* 0x00007610ff137816 */ /* 0x000fe40000000013 */
[-C--:B------:R-:W-:Y:S02]  /*1cb0*/  LEA.HI.X.SX32 R47, R47, R43.reuse, 0x1, P2 ;  /* 0x0000002b2f2f7211 */ /* 0x080fe400010f0eff */
[----:B------:R-:W-:Y:S01]  /*1cc0*/  LEA.HI.X.SX32 R77, R16, R43, 0x1, P0 ;  /* 0x0000002b104d7211 */ /* 0x000fe200000f0eff */
[C---:B------:R-:W-:Y:S01]  /*1cd0*/  IMAD R16, R48.reuse, 0x1b, RZ ;  /* 0x0000001b30107824 */ /* 0x040fe200078e02ff */
[----:B------:R-:W5:Y:S01]  /*1ce0*/  @P4 LDG.E.U8 R55, desc[UR8][R50.64] ;  /* 0x0000000832374981 */ /* 0x000f62000c1e1100 */
[C---:B-1----:R-:W-:Y:S01]  /*1cf0*/  IMAD R14, R48.reuse, 0x1c, RZ ;  /* 0x0000001c300e7824 */ /* 0x042fe200078e02ff */
[C---:B------:R-:W-:Y:S01]  /*1d00*/  ISETP.GT.AND P4, PT, R53.reuse, 0x1c, PT ;  /* 0x0000001c3500780c */ /* 0x040fe20003f84270 */
[----:B------:R-:W-:Y:S01]  /*1d10*/  IMAD R70, R48, 0x1d, RZ ;  /* 0x0000001d30467824 */ /* 0x000fe200078e02ff */
[----:B------:R0:W5:Y:S01]  /*1d20*/  @P3 LDG.E.U8 R57, desc[UR8][R46.64] ;  /* 0x000000082e393981 */ /* 0x000162000c1e1100 */
[----:B------:R-:W-:-:S03]  /*1d30*/  ISETP.GT.AND P3, PT, R53, 0x1b, PT ;  /* 0x0000001b3500780c */ /* 0x000fc60003f64270 */
[----:B------:R1:W5:Y:S01]  /*1d40*/  @P5 LDG.E.U8 R19, desc[UR8][R76.64] ;  /* 0x000000084c135981 */ /* 0x000362000c1e1100 */
[----:B------:R-:W-:Y:S02]  /*1d50*/  ISETP.GT.AND P5, PT, R53, 0x1d, PT ;  /* 0x0000001d3500780c */ /* 0x000fe40003fa4270 */
[-C--:B------:R-:W-:Y:S02]  /*1d60*/  IADD3 R38, P2, R16, R42.reuse, RZ ;  /* 0x0000002a10267210 */ /* 0x080fe40007f5e0ff */
[-C--:B0-----:R-:W-:Y:S02]  /*1d70*/  IADD3 R46, P1, R14, R42.reuse, RZ ;  /* 0x0000002a0e2e7210 */ /* 0x081fe40007f3e0ff */
[----:B------:R-:W-:Y:S02]  /*1d80*/  IADD3 R50, P0, R70, R42, RZ ;  /* 0x0000002a46327210 */ /* 0x000fe40007f1e0ff */
[-C--:B------:R-:W-:Y:S02]  /*1d90*/  LEA.HI.X.SX32 R39, R16, R43.reuse, 0x1, P2 ;  /* 0x0000002b10277211 */ /* 0x080fe400010f0eff */
[----:B------:R-:W-:-:S02]  /*1da0*/  LEA.HI.X.SX32 R47, R14, R43, 0x1, P1 ;  /* 0x0000002b0e2f7211 */ /* 0x000fc400008f0eff */
[----:B------:R-:W-:Y:S02]  /*1db0*/  PRMT R15, RZ, 0x7610, R15 ;  /* 0x00007610ff0f7816 */ /* 0x000fe4000000000f */
[----:B------:R-:W-:Y:S02]  /*1dc0*/  PRMT R16, RZ, 0x7610, R16 ;  /* 0x00007610ff107816 */ /* 0x000fe40000000010 */
[----:B------:R-:W-:Y:S02]  /*1dd0*/  PRMT R14, RZ, 0x7610, R14 ;  /* 0x00007610ff0e7816 */ /* 0x000fe4000000000e */
        /* <DEDUP_REMOVED lines=10> */
[-C--:B-1----:R-:W-:Y:S02]  /*1e80*/  IADD3 R76, P2, R74, R42.reuse, RZ ;  /* 0x0000002a4a4c7210 */ /* 0x082fe40007f5e0ff */
[-C--:B0-----:R-:W-:Y:S02]  /*1e90*/  IADD3 R38, P1, R72, R42.reuse, RZ ;  /* 0x0000002a48267210 */ /* 0x081fe40007f3e0ff */
[----:B------:R-:W-:Y:S02]  /*1ea0*/  IADD3 R46, P0, R70, R42, RZ ;  /* 0x0000002a462e7210 */ /* 0x000fe40007f1e0ff */
[----:B------:R-:W-:Y:S02]  /*1eb0*/  PRMT R79, RZ, 0x7610, R79 ;  /* 0x00007610ff4f7816 */ /* 0x000fe4000000004f */
[----:B------:R-:W-:-:S02]  /*1ec0*/  PRMT R51, RZ, 0x7610, R51 ;  /* 0x00007610ff337816 */ /* 0x000fc40000000033 */
[----:B------:R-:W-:Y:S02]  /*1ed0*/  PRMT R81, RZ, 0x7610, R81 ;  /* 0x00007610ff517816 */ /* 0x000fe40000000051 */
[-C--:B------:R-:W-:Y:S02]  /*1ee0*/  LEA.HI.X.SX32 R77, R74, R43.reuse, 0x1, P2 ;  /* 0x0000002b4a4d7211 */ /* 0x080fe400010f0eff */
[-C--:B------:R-:W-:Y:S02]  /*1ef0*/  LEA.HI.X.SX32 R39, R72, R43.reuse, 0x1, P1 ;  /* 0x0000002b48277211 */ /* 0x080fe400008f0eff */
[----:B------:R-:W-:Y:S01]  /*1f00*/  LEA.HI.X.SX32 R47, R70, R43, 0x1, P0 ;  /* 0x0000002b462f7211 */ /* 0x000fe200000f0eff */
[----:B------:R-:W5:Y:S04]  /*1f10*/  @P3 LDG.E.U8 R79, desc[UR8][R76.64] ;  /* 0x000000084c4f3981 */ /* 0x000f68000c1e1100 */
[----:B------:R0:W5:Y:S04]  /*1f20*/  @P4 LDG.E.U8 R51, desc[UR8][R38.64] ;  /* 0x0000000826334981 */ /* 0x000168000c1e1100 */
[----:B------:R1:W5:Y:S01]  /*1f30*/  @P5 LDG.E.U8 R81, desc[UR8][R46.64] ;  /* 0x000000082e515981 */ /* 0x000362000c1e1100 */
[----:B------:R-:W-:Y:S01]  /*1f40*/  BAR.SYNC.DEFER_BLOCKING 0x0 ;  /* 0x0000000000007b1d */ /* 0x000fe20000010000 */
[----:B------:R-:W-:-:S02]  /*1f50*/  LOP3.LUT R83, R52, 0x8, RZ, 0x3c, !PT ;  /* 0x0000000834537812 */ /* 0x000fc400078e3cff */
[C---:B------:R-:W-:Y:S02]  /*1f60*/  LOP3.LUT R74, R52.reuse, 0x10, RZ, 0x3c, !PT ;  /* 0x00000010344a7812 */ /* 0x040fe400078e3cff */
[C---:B0-----:R-:W-:Y:S02]  /*1f70*/  LOP3.LUT R39, R52.reuse, 0x18, RZ, 0x3c, !PT ;  /* 0x0000001834277812 */ /* 0x041fe400078e3cff */
[----:B------:R-:W-:Y:S01]  /*1f80*/  LOP3.LUT R38, R52, 0x20, RZ, 0x3c, !PT ;  /* 0x0000002034267812 */ /* 0x000fe200078e3cff */
[----:B--2---:R-:W-:Y:S04]  /*1f90*/  STS.U8 [R52+UR5], R69 ;  /* 0x0000004534007988 */ /* 0x004fe80008000005 */
[----:B---3--:R0:W-:Y:S01]  /*1fa0*/  STS.U8 [R52+UR5+0x40], R75 ;  /* 0x0000404b34007988 */ /* 0x0081e20008000005 */
[----:B------:R-:W-:-:S02]  /*1fb0*/  LOP3.LUT R50, R0, 0x1f, RZ, 0xc0, !PT ;  /* 0x0000001f00327812 */ /* 0x000fc400078ec0ff */
[----:B------:R-:W-:Y:S02]  /*1fc0*/  IADD3 RZ, P2, R8, R41, RZ ;  /* 0x0000002908ff7210 */ /* 0x000fe40007f5e0ff */
[----:B------:R-:W-:Y:S02]  /*1fd0*/  ISETP.GE.AND P0, PT, R50, R53, PT ;  /* 0x000000353200720c */ /* 0x000fe40003f06270 */
[C---:B------:R-:W-:Y:S02]  /*1fe0*/  IADD3 RZ, P1, R8.reuse, R7, RZ ;  /* 0x0000000708ff7210 */ /* 0x040fe40007f3e0ff */
[C---:B------:R-:W-:Y:S02]  /*1ff0*/  IADD3 RZ, P3, R8.reuse, UR7, RZ ;  /* 0x0000000708ff7c10 */ /* 0x040fe4000ff7e0ff */
[----:B------:R-:W-:Y:S02]  /*2000*/  PRMT R78, RZ, 0x7610, R78 ;  /* 0x00007610ff4e7816 */ /* 0x000fe4000000004e */
[----:B0-----:R-:W-:Y:S01]  /*2010*/  PRMT R75, RZ, 0x7610, R75 ;  /* 0x00007610ff4b7816 */ /* 0x001fe2000000004b */
[C---:B------:R-:W-:Y:S01]  /*2020*/  VIADD R50, R8.reuse, UR13 ;  /* 0x0000000d08327c36 */ /* 0x040fe20008000000 */
[----:B------:R-:W-:Y:S01]  /*2030*/  PRMT R77, RZ, 0x7610, R77 ;  /* 0x00007610ff4d7816 */ /* 0x000fe2000000004d */
[----:B-1----:R-:W-:Y:S01]  /*2040*/  VIADD R46, R8, UR17 ;  /* 0x00000011082e7c36 */ /* 0x002fe20008000000 */
[----:B------:R-:W-:Y:S01]  /*2050*/  PRMT R76, RZ, 0x7610, R76 ;  /* 0x00007610ff4c7816 */ /* 0x000fe2000000004c */
[----:B----4-:R-:W-:Y:S04]  /*2060*/  STS.U8 [R52+UR5+0x400], R73 ;  /* 0x0004004934007988 */ /* 0x010fe80008000005 */
[----:B-----5:R-:W-:Y:S04]  /*2070*/  STS.U8 [R52+UR5+0x440], R71 ;  /* 0x0004404734007988 */ /* 0x020fe80008000005 */
[----:B------:R0:W-:Y:S04]  /*2080*/  STS.U8 [R83+UR5+0x80], R12 ;  /* 0x0000800c53007988 */ /* 0x0001e80008000005 */
[----:B------:R-:W-:Y:S01]  /*2090*/  STS.U8 [R83+UR5+0xc0], R68 ;  /* 0x0000c04453007988 */ /* 0x000fe20008000005 */
[----:B0-----:R-:W-:-:S03]  /*20a0*/  LOP3.LUT R12, R52, 0x28, RZ, 0x3c, !PT ;  /* 0x00000028340c7812 */ /* 0x001fc600078e3cff */
[----:B------:R-:W-:Y:S04]  /*20b0*/  STS.U8 [R83+UR5+0x480], R66 ;  /* 0x0004804253007988 */ /* 0x000fe80008000005 */
        /* <DEDUP_REMOVED lines=8> */
[----:B------:R0:W-:Y:S04]  /*2140*/  STS.U8 [R39+UR5+0x5c0], R59 ;  /* 0x0005c03b27007988 */ /* 0x0001e80008000005 */
[----:B------:R1:W-:Y:S04]  /*2150*/  STS.U8 [R38+UR5+0x200], R17 ;  /* 0x0002001126007988 */ /* 0x0003e80008000005 */
[----:B------:R-:W-:Y:S04]  /*2160*/  STS.U8 [R38+UR5+0x240], R58 ;  /* 0x0002403a26007988 */ /* 0x000fe80008000005 */
[----:B------:R-:W-:Y:S04]  /*2170*/  STS.U8 [R38+UR5+0x640], R55 ;  /* 0x0006403726007988 */ /* 0x000fe80008000005 */
[----:B------:R2:W-:Y:S04]  /*2180*/  STS.U8 [R38+UR5+0x600], R57 ;  /* 0x0006003926007988 */ /* 0x0005e80008000005 */
[----:B------:R-:W-:Y:S04]  /*2190*/  STS.U8 [R12+UR5+0x280], R54 ;  /* 0x000280360c007988 */ /* 0x000fe80008000005 */
[----:B------:R-:W-:Y:S04]  /*21a0*/  STS.U8 [R12+UR5+0x2c0], R37 ;  /* 0x0002c0250c007988 */ /* 0x000fe80008000005 */
[----:B------:R3:W-:Y:S04]  /*21b0*/  STS.U8 [R12+UR5+0x680], R19 ;  /* 0x000680130c007988 */ /* 0x0007e80008000005 */
[----:B------:R-:W-:Y:S04]  /*21c0*/  STS.U8 [R12+UR5+0x6c0], R15 ;  /* 0x0006c00f0c007988 */ /* 0x000fe80008000005 */
[----:B------:R-:W-:Y:S04]  /*21d0*/  STS.U8 [R49+UR5+0x300], R36 ;  /* 0x0003002431007988 */ /* 0x000fe80008000005 */
[----:B------:R-:W-:Y:S04]  /*21e0*/  STS.U8 [R49+UR5+0x340], R18 ;  /* 0x0003401231007988 */ /* 0x000fe80008000005 */
[----:B------:R4:W-:Y:S04]  /*21f0*/  STS.U8 [R49+UR5+0x700], R16 ;  /* 0x0007001031007988 */ /* 0x0009e80008000005 */
[----:B------:R-:W-:Y:S04]  /*2200*/  STS.U8 [R49+UR5+0x740], R14 ;  /* 0x0007400e31007988 */ /* 0x000fe80008000005 */
[----:B------:R-:W-:Y:S04]  /*2210*/  STS.U8 [R10+UR5+0x380], R13 ;  /* 0x0003800d0a007988 */ /* 0x000fe80008000005 */
[----:B------:R-:W-:Y:S04]  /*2220*/  STS.U8 [R10+UR5+0x3c0], R79 ;  /* 0x0003c04f0a007988 */ /* 0x000fe80008000005 */
[----:B------:R5:W-:Y:S04]  /*2230*/  STS.U8 [R10+UR5+0x780], R51 ;  /* 0x000780330a007988 */ /* 0x000be80008000005 */
[----:B------:R-:W-:Y:S01]  /*2240*/  STS.U8 [R10+UR5+0x7c0], R81 ;  /* 0x0007c0510a007988 */ /* 0x000fe20008000005 */
[----:B------:R-:W-:Y:S01]  /*2250*/  BAR.SYNC.DEFER_BLOCKING 0x0 ;  /* 0x0000000000007b1d */ /* 0x000fe20000010000 */
[C---:B0-----:R-:W-:Y:S01]  /*2260*/  IMAD.X R39, R9.reuse, 0x1, R44, P2 ;  /* 0x0000000109277824 */ /* 0x041fe200010e062c */
[C---:B------:R-:W-:Y:S01]  /*2270*/  IADD3 RZ, P2, R8.reuse, UR11, RZ ;  /* 0x0000000b08ff7c10 */ /* 0x040fe2000ff5e0ff */
[C---:B-1----:R-:W-:Y:S01]  /*2280*/  IMAD.X R17, R9.reuse, 0x1, R2, P1 ;  /* 0x0000000109117824 */ /* 0x042fe200008e0602 */
[C---:B------:R-:W-:Y:S01]  /*2290*/  IADD3 RZ, P1, R8.reuse, UR13, RZ ;  /* 0x0000000d08ff7c10 */ /* 0x040fe2000ff3e0ff */
[C---:B--2---:R-:W-:Y:S01]  /*22a0*/  IMAD.IADD R38, R8.reuse, 0x1, R41 ;  /* 0x0000000108267824 */ /* 0x044fe200078e0229 */
[C---:B---3--:R-:W-:Y:S01]  /*22b0*/  IADD3.X R19, R9.reuse, UR10, RZ, P3, !PT ;  /* 0x0000000a09137c10 */ /* 0x048fe20009ffe4ff */
[----:B----4-:R-:W-:Y:S01]  /*22c0*/  IMAD.IADD R16, R8, 0x1, R7 ;  /* 0x0000000108107824 */ /* 0x010fe200078e0207 */
[----:B------:R-:W-:-:S02]  /*22d0*/  IADD3.X R37, R9, UR12, RZ, P2, !PT ;  /* 0x0000000c09257c10 */ /* 0x000fc400097fe4ff */
[C---:B-----5:R-:W-:Y:S02]  /*22e0*/  IADD3.X R51, R9.reuse, UR14, RZ, P1, !PT ;  /* 0x0000000e09337c10 */ /* 0x060fe40008ffe4ff */
[C---:B------:R-:W-:Y:S02]  /*22f0*/  IADD3 RZ, P3, R8.reuse, UR15, RZ ;  /* 0x0000000f08ff7c10 */ /* 0x040fe4000ff7e0ff */
[C---:B------:R-:W-:Y:S02]  /*2300*/  IADD3 RZ, P2, R8.reuse, UR17, RZ ;  /* 0x0000001108ff7c10 */ /* 0x040fe4000ff5e0ff */
[C---:B------:R-:W-:Y:S02]  /*2310*/  IADD3 RZ, P1, R8.reuse, UR19, RZ ;  /* 0x0000001308ff7c10 */ /* 0x040fe4000ff3e0ff */
[----:B------:R-:W-:Y:S02]  /*2320*/  PRMT R13, RZ, 0x7610, R13 ;  /* 0x00007610ff0d7816 */ /* 0x000fe4000000000d */
[----:B------:R-:W-:Y:S01]  /*2330*/  PRMT R15, RZ, 0x7610, R15 ;  /* 0x00007610ff0f7816 */ /* 0x000fe2000000000f */
[C---:B------:R-:W-:Y:S01]  /*2340*/  VIADD R18, R8.reuse, UR7 ;  /* 0x0000000708127c36 */ /* 0x040fe20008000000 */
[----:B------:R-:W-:Y:S01]  /*2350*/  PRMT R12, RZ, 0x7610, R12 ;  /* 0x00007610ff0c7816 */ /* 0x000fe2000000000c */
[----:B------:R0:W2:Y:S01]  /*2360*/  @!P0 LDG.E.U8 R78, desc[UR8][R38.64] ;  /* 0x00000008264e8981 */ /* 0x0000a2000c1e1100 */
[----:B------:R-:W-:Y:S01]  /*2370*/  PRMT R14, RZ, 0x7610, R14 ;  /* 0x00007610ff0e7816 */ /* 0x000fe2000000000e */
[C---:B------:R-:W-:Y:S01]  /*2380*/  VIADD R36, R8.reuse, UR11 ;  /* 0x0000000b08247c36 */ /* 0x040fe20008000000 */
[C---:B------:R-:W-:Y:S01]  /*2390*/  IADD3.X R47, R9.reuse, UR18, RZ, P2, !PT ;  /* 0x00000012092f7c10 */ /* 0x040fe200097fe4ff */
[----:B------:R1:W3:Y:S04]  /*23a0*/  @!P0 LDG.E.U8 R75, desc[UR8][R16.64] ;  /* 0x00000008104b8981 */ /* 0x0002e8000c1e1100 */
[----:B------:R-:W4:Y:S01]  /*23b0*/  @!P0 LDG.E.U8 R13, desc[UR8][R50.64] ;  /* 0x00000008320d8981 */ /* 0x000f22000c1e1100 */
[----:B0-----:R-:W-:Y:S01]  /*23c0*/  VIADD R38, R8, UR15 ;  /* 0x0000000f08267c36 */ /* 0x001fe20008000000 */
[----:B------:R-:W-:-:S02]  /*23d0*/  IADD3.X R39, R9, UR16, RZ, P3, !PT ;  /* 0x0000001009277c10 */ /* 0x000fc40009ffe4ff */
[----:B------:R0:W5:Y:S01]  /*23e0*/  @!P0 LDG.E.U8 R77, desc[UR8][R18.64] ;  /* 0x00000008124d8981 */ /* 0x000162000c1e1100 */
[----:B-1----:R-:W-:Y:S01]  /*23f0*/  VIADD R16, R8, UR19 ;  /* 0x0000001308107c36 */ /* 0x002fe20008000000 */
[----:B------:R-:W-:Y:S02]  /*2400*/  IADD3.X R17, R9, UR20, RZ, P1, !PT ;  /* 0x0000001409117c10 */ /* 0x000fe40008ffe4ff */
[----:B------:R-:W5:Y:S04]  /*2410*/  @!P0 LDG.E.U8 R15, desc[UR8][R38.64] ;  /* 0x00000008260f8981 */ /* 0x000f68000c1e1100 */
[----:B------:R1:W5:Y:S04]  /*2420*/  @!P0 LDG.E.U8 R76, desc[UR8][R36.64] ;  /* 0x00000008244c8981 */ /* 0x000368000c1e1100 */
[----:B------:R1:W5:Y:S04]  /*2430*/  @!P0 LDG.E.U8 R12, desc[UR8][R46.64] ;  /* 0x000000082e0c8981 */ /* 0x000368000c1e1100 */
[----:B------:R1:W5:Y:S04]  /*2440*/  @!P0 LDG.E.U8 R14, desc[UR8][R16.64] ;  /* 0x00000008100e8981 */ /* 0x000368000c1e1100 */
[----:B0-----:R-:W-:Y:S04]  /*2450*/  LDS.U8 R18, [R11+UR5] ;  /* 0x000000050b127984 */ /* 0x001fe80008000000 */
[----:B------:R-:W0:Y:S04]  /*2460*/  LDS.U8 R19, [R11+UR5+0x40] ;  /* 0x000040050b137984 */ /* 0x000e280008000000 */
[----:B------:R-:W-:Y:S04]  /*2470*/  LDS.U8 R69, [R11+UR5+0x88] ;  /* 0x000088050b457984 */ /* 0x000fe80008000000 */
[----:B------:R-:W-:Y:S04]  /*2480*/  LDS.U8 R68, [R11+UR5+0xc8] ;  /* 0x0000c8050b447984 */ /* 0x000fe80008000000 */
[----:B-1----:R-:W-:Y:S04]  /*2490*/  LDS.U8 R36, [R11+UR5+0x8] ;  /* 0x000008050b247984 */ /* 0x002fe80008000000 */
[----:B------:R-:W-:Y:S04]  /*24a0*/  LDS.U8 R37, [R11+UR5+0x48] ;  /* 0x000048050b257984 */ /* 0x000fe80008000000 */
        /* <DEDUP_REMOVED lines=10> */
[----:B------:R-:W-:Y:S04]  /*2550*/  LDS.U8 R50, [R45+UR5] ;  /* 0x000000052d327984 */ /* 0x000fe80008000000 */
[----:B------:R-:W1:Y:S04]  /*2560*/  LDS.U8 R51, [R45+UR5+0x40] ;  /* 0x000040052d337984 */ /* 0x000e680008000000 */
[----:B------:R-:W-:Y:S04]  /*2570*/  LDS.U8 R62, [R45+UR5+0x88] ;  /* 0x000088052d3e7984 */ /* 0x000fe80008000000 */
[----:B------:R-:W-:Y:S04]  /*2580*/  LDS.U8 R63, [R45+UR5+0xc8] ;  /* 0x0000c8052d3f7984 */ /* 0x000fe80008000000 */
[----:B------:R-:W-:Y:S04]  /*2590*/  LDS.U8 R70, [R45+UR5+0x8] ;  /* 0x000008052d467984 */ /* 0x000fe80008000000 */
        /* <DEDUP_REMOVED lines=10> */
[----:B------:R-:W1:Y:S01]  /*2640*/  LDS.U8 R55, [R45+UR5+0x4c0] ;  /* 0x0004c0052d377984 */ /* 0x000e620008000000 */
[----:B------:R-:W-:Y:S01]  /*2650*/  BAR.SYNC.DEFER_BLOCKING 0x0 ;  /* 0x0000000000007b1d */ /* 0x000fe20000010000 */
[----:B0-----:R-:W-:-:S02]  /*2660*/  IMAD R18, R19, 0x100, R18 ;  /* 0x0000010013127824 */ /* 0x001fc400078e0212 */
[----:B-1----:R-:W-:Y:S02]  /*2670*/  IMAD R19, R51, 0x100, R50 ;  /* 0x0000010033137824 */ /* 0x002fe400078e0232 */
[----:B------:R-:W-:Y:S02]  /*2680*/  IMAD R70, R71, 0x100, R70 ;  /* 0x0000010047467824 */ /* 0x000fe400078e0246 */
[----:B------:R-:W-:Y:S01]  /*2690*/  IMAD R37, R37, 0x100, R36 ;  /* 0x0000010025257824 */ /* 0x000fe200078e0224 */
[----:B------:R-:W-:Y:S01]  /*26a0*/  F2FP.F16.E4M3.UNPACK_B R36, R18 ;  /* 0x00000012ff24723e */ /* 0x000fe200020006ff */
[----:B------:R-:W-:Y:S02]  /*26b0*/  IMAD R38, R39, 0x100, R38 ;  /* 0x0000010027267824 */ /* 0x000fe400078e0226 */
[----:B------:R-:W-:Y:S02]  /*26c0*/  IMAD R72, R73, 0x100, R72 ;  /* 0x0000010049487824 */ /* 0x000fe400078e0248 */
[----:B------:R-:W-:-:S03]  /*26d0*/  IMAD R39, R47, 0x100, R46 ;  /* 0x000001002f277824 */ /* 0x000fc600078e022e */
[----:B------:R-:W-:Y:S01]  /*26e0*/  F2FP.F16.E4M3.UNPACK_B R18, R72 ;  /* 0x00000048ff12723e */ /* 0x000fe200020006ff */
[----:B------:R-:W-:Y:S01]  /*26f0*/  IMAD R71, R17, 0x100, R16 ;  /* 0x0000010011477824 */ /* 0x000fe200078e0210 */
[----:B------:R-:W-:Y:S02]  /*2700*/  F2FP.F16.E4M3.UNPACK_B R16, R19 ;  /* 0x00000013ff10723e */ /* 0x000fe400020006ff */
[----:B------:R-:W-:Y:S02]  /*2710*/  F2FP.F16.E4M3.UNPACK_B R17, R70 ;  /* 0x00000046ff11723e */ /* 0x000fe400020006ff */
[----:B------:R-:W-:Y:S02]  /*2720*/  F2FP.F16.E4M3.UNPACK_B R19, R71 ;  /* 0x00000047ff13723e */ /* 0x000fe400020006ff */
[----:B------:R-:W-:Y:S02]  /*2730*/  F2FP.F16.E4M3.UNPACK_B R37, R37 ;  /* 0x00000025ff25723e */ /* 0x000fe400020006ff */
[----:B------:R-:W-:-:S02]  /*2740*/  F2FP.F16.E4M3.UNPACK_B R38, R38 ;  /* 0x00000026ff26723e */ /* 0x000fc400020006ff */
[----:B------:R-:W-:Y:S01]  /*2750*/  F2FP.F16.E4M3.UNPACK_B R39, R39 ;  /* 0x00000027ff27723e */ /* 0x000fe200020006ff */
[----:B------:R-:W-:Y:S01]  /*2760*/  IMAD R62, R63, 0x100, R62 ;  /* 0x000001003f3e7824 */ /* 0x000fe200078e023e */
[----:B------:R-:W-:Y:S01]  /*2770*/  UIADD3 UR6, UR6, -0x1, URZ ;  /* 0xffffffff06067890 */ /* 0x000fe2000fffe03f */
[----:B------:R-:W-:Y:S02]  /*2780*/  IMAD R64, R65, 0x100, R64 ;  /* 0x0000010041407824 */ /* 0x000fe400078e0240 */
[----:B------:R-:W-:Y:S02]  /*2790*/  IMAD R56, R56, 0x100, R57 ;  /* 0x0000010038387824 */ /* 0x000fe400078e0239 */
[----:B------:R-:W-:Y:S01]  /*27a0*/  IMAD R54, R55, 0x100, R54 ;  /* 0x0000010037367824 */ /* 0x000fe200078e0236 */
[----:B------:R-:W-:Y:S01]  /*27b0*/  ISETP.NE.U32.AND P0, PT, RZ, UR6, PT ;  /* 0x00000006ff007c0c */ /* 0x000fe2000bf05070 */
[----:B------:R-:W-:Y:S01]  /*27c0*/  IMAD R68, R68, 0x100, R69 ;  /* 0x0000010044447824 */ /* 0x000fe200078e0245 */
[----:B--2---:R-:W-:Y:S04]  /*27d0*/  STS.U8 [R52+UR5], R78 ;  /* 0x0000004e34007988 */ /* 0x004fe80008000005 */
[----:B---3--:R-:W-:Y:S04]  /*27e0*/  STS.U8 [R52+UR5+0x40], R75 ;  /* 0x0000404b34007988 */ /* 0x008fe80008000005 */
[----:B----4-:R-:W-:Y:S04]  /*27f0*/  STS.U8 [R52+UR5+0x100], R13 ;  /* 0x0001000d34007988 */ /* 0x010fe80008000005 */
[----:B-----5:R-:W-:Y:S04]  /*2800*/  STS.U8 [R52+UR5+0x140], R15 ;  /* 0x0001400f34007988 */ /* 0x020fe80008000005 */
[----:B------:R-:W-:Y:S04]  /*2810*/  STS.U8 [R74+UR5+0x80], R77 ;  /* 0x0000804d4a007988 */ /* 0x000fe80008000005 */
[----:B------:R-:W-:Y:S04]  /*2820*/  STS.U8 [R74+UR5+0xc0], R76 ;  /* 0x0000c04c4a007988 */ /* 0x000fe80008000005 */
[----:B------:R-:W-:Y:S04]  /*2830*/  STS.U8 [R74+UR5+0x180], R12 ;  /* 0x0001800c4a007988 */ /* 0x000fe80008000005 */
[----:B------:R-:W-:Y:S01]  /*2840*/  STS.U8 [R74+UR5+0x1c0], R14 ;  /* 0x0001c00e4a007988 */ /* 0x000fe20008000005 */
[----:B------:R-:W-:Y:S06]  /*2850*/  BAR.SYNC.DEFER_BLOCKING 0x0 ;  /* 0x0000000000007b1d */ /* 0x000fec0000010000 */
[----:B------:R-:W0:Y:S01]  /*2860*/  LDSM.16.M88.4 R12, [R40] ;  /* 0x00000000280c783b */ /* 0x000e220000000200 */
[----:B------:R-:W-:-:S02]  /*2870*/  IMAD R66, R66, 0x100, R67 ;  /* 0x0000010042427824 */ /* 0x000fc400078e0243 */
[----:B------:R-:W-:Y:S02]  /*2880*/  IMAD R58, R59, 0x100, R58 ;  /* 0x000001003b3a7824 */ /* 0x000fe400078e023a */
[----:B------:R-:W-:Y:S01]  /*2890*/  IMAD R60, R61, 0x100, R60 ;  /* 0x000001003d3c7824 */ /* 0x000fe200078e023c */
[----:B------:R-:W-:Y:S01]  /*28a0*/  USHF.R.S32.HI UR22, URZ, 0x1f, UR4 ;  /* 0x0000001f3f167899 */ /* 0x000fe20008011404 */
[----:B0-----:R-:W-:Y:S02]  /*28b0*/  F2FP.F16.E4M3.UNPACK_B R50, R12 ;  /* 0x0000000cff32723e */ /* 0x001fe400020006ff */
[----:B------:R-:W-:Y:S02]  /*28c0*/  F2FP.F16.E4M3.UNPACK_B R51, R13 ;  /* 0x0000000dff33723e */ /* 0x000fe400020006ff */
[----:B------:R-:W-:Y:S02]  /*28d0*/  F2FP.F16.E4M3.UNPACK_B R46, R14 ;  /* 0x0000000eff2e723e */ /* 0x000fe400020006ff */
[----:B------:R-:W-:-:S03]  /*28e0*/  F2FP.F16.E4M3.UNPACK_B R47, R15 ;  /* 0x0000000fff2f723e */ /* 0x000fc600020006ff */
[C---:B------:R-:W-:Y:S06]  /*28f0*/  HMMA.16816.F32 R24, R16.reuse, R50, R24 ;  /* 0x000000321018723c */ /* 0x040fec0000001818 */
[----:B------:R-:W-:Y:S06]  /*2900*/  HMMA.16816.F32 R20, R16, R46, R20 ;  /* 0x0000002e1014723c */ /* 0x000fec0000001814 */
[C---:B------:R-:W-:Y:S06]  /*2910*/  HMMA.16816.F32 R32, R36.reuse, R50, R32 ;  /* 0x000000322420723c */ /* 0x040fec0000001820 */
[----:B------:R-:W-:Y:S07]  /*2920*/  HMMA.16816.F32 R28, R36, R46, R28 ;  /* 0x0000002e241c723c */ /* 0x000fee000000181c */
[----:B------:R-:W-:-:S02]  /*2930*/  F2FP.F16.E4M3.UNPACK_B R38, R12.H1 ;  /* 0x0000000cff26723e */ /* 0x000fc400030006ff */
[----:B------:R-:W-:Y:S02]  /*2940*/  F2FP.F16.E4M3.UNPACK_B R39, R13.H1 ;  /* 0x0000000dff27723e */ /* 0x000fe400030006ff */
[----:B------:R-:W-:Y:S02]  /*2950*/  F2FP.F16.E4M3.UNPACK_B R36, R14.H1 ;  /* 0x0000000eff24723e */ /* 0x000fe400030006ff */
[----:B------:R-:W-:Y:S02]  /*2960*/  F2FP.F16.E4M3.UNPACK_B R37, R15.H1 ;  /* 0x0000000fff25723e */ /* 0x000fe400030006ff */
[----:B------:R-:W-:Y:S02]  /*2970*/  F2FP.F16.E4M3.UNPACK_B R12, R62 ;  /* 0x0000003eff0c723e */ /* 0x000fe400020006ff */
[----:B------:R-:W-:Y:S02]  /*2980*/  F2FP.F16.E4M3.UNPACK_B R13, R64 ;  /* 0x00000040ff0d723e */ /* 0x000fe400020006ff */
[----:B------:R-:W-:-:S02]  /*2990*/  F2FP.F16.E4M3.UNPACK_B R14, R56 ;  /* 0x00000038ff0e723e */ /* 0x000fc400020006ff */
[----:B------:R-:W-:Y:S02]  /*29a0*/  F2FP.F16.E4M3.UNPACK_B R15, R54 ;  /* 0x00000036ff0f723e */ /* 0x000fe400020006ff */
[----:B------:R-:W-:Y:S02]  /*29b0*/  F2FP.F16.E4M3.UNPACK_B R16, R68 ;  /* 0x00000044ff10723e */ /* 0x000fe400020006ff */
[----:B------:R-:W-:Y:S02]  /*29c0*/  F2FP.F16.E4M3.UNPACK_B R17, R66 ;  /* 0x00000042ff11723e */ /* 0x000fe400020006ff */
[----:B------:R-:W-:Y:S01]  /*29d0*/  F2FP.F16.E4M3.UNPACK_B R18, R58 ;  /* 0x0000003aff12723e */ /* 0x000fe200020006ff */
[----:B------:R-:W-:Y:S01]  /*29e0*/  HMMA.16816.F32 R24, R12, R38, R24 ;  /* 0x000000260c18723c */ /* 0x000fe20000001818 */
[----:B------:R-:W-:Y:S01]  /*29f0*/  F2FP.F16.E4M3.UNPACK_B R19, R60 ;  /* 0x0000003cff13723e */ /* 0x000fe200020006ff */
[----:B------:R-:W-:Y:S02]  /*2a00*/  UIADD3 UR19, UP0, UR4, UR19, URZ ;  /* 0x0000001304137290 */ /* 0x000fe4000ff1e03f */
[----:B------:R-:W-:-:S02]  /*2a10*/  IADD3 R7, P2, R7, UR4, RZ ;  /* 0x0000000407077c10 */ /* 0x000fc4000ff5e0ff */
[----:B------:R-:W-:Y:S01]  /*2a20*/  HMMA.16816.F32 R20, R12, R36, R20 ;  /* 0x000000240c14723c */ /* 0x000fe20000001814 */
[----:B------:R-:W-:Y:S02]  /*2a30*/  UIADD3 UR17, UP1, UR4, UR17, URZ ;  /* 0x0000001104117290 */ /* 0x000fe4000ff3e03f */
[----:B------:R-:W-:Y:S01]  /*2a40*/  IADD3 R41, P3, R41, UR4, RZ ;  /* 0x0000000429297c10 */ /* 0x000fe2000ff7e0ff */
[----:B------:R-:W-:Y:S02]  /*2a50*/  UIADD3 UR15, UP2, UR4, UR15, URZ ;  /* 0x0000000f040f7290 */ /* 0x000fe4000ff5e03f */
[----:B------:R-:W-:Y:S01]  /*2a60*/  UIADD3 UR13, UP3, UR4, UR13, URZ ;  /* 0x0000000d040d7290 */ /* 0x000fe2000ff7e03f */
[----:B------:R-:W-:Y:S01]  /*2a70*/  IMAD.SHL.U32 R12, R48, 0x20, RZ ;  /* 0x00000020300c7824 */ /* 0x000fe200078e00ff */
[----:B------:R-:W-:Y:S02]  /*2a80*/  UIADD3 UR11, UP4, UR4, UR11, URZ ;  /* 0x0000000b040b7290 */ /* 0x000fe4000ff9e03f */
[----:B------:R-:W-:Y:S01]  /*2a90*/  UIADD3 UR7, UP5, UR4, UR7, URZ ;  /* 0x0000000704077290 */ /* 0x000fe2000ffbe03f */
[----:B------:R-:W-:Y:S01]  /*2aa0*/  HMMA.16816.F32 R32, R16, R38, R32 ;  /* 0x000000261020723c */ /* 0x000fe20000001820 */
[----:B------:R-:W-:Y:S01]  /*2ab0*/  IADD3 R42, P1, R12, R42, RZ ;  /* 0x0000002a0c2a7210 */ /* 0x000fe20007f3e0ff */
[----:B------:R-:W-:-:S02]  /*2ac0*/  UIADD3.X UR20, UR22, UR20, URZ, UP0, !UPT ;  /* 0x0000001416147290 */ /* 0x000fc400087fe43f */
[----:B------:R-:W-:Y:S01]  /*2ad0*/  IADD3.X R2, R2, UR22, RZ, P2, !PT ;  /* 0x0000001602027c10 */ /* 0x000fe200097fe4ff */
[----:B------:R-:W-:Y:S02]  /*2ae0*/  UIADD3.X UR18, UR22, UR18, URZ, UP1, !UPT ;  /* 0x0000001216127290 */ /* 0x000fe40008ffe43f */
[----:B------:R-:W-:Y:S01]  /*2af0*/  IADD3.X R44, R44, UR22, RZ, P3, !PT ;  /* 0x000000162c2c7c10 */ /* 0x000fe20009ffe4ff */
[----:B------:R-:W-:Y:S01]  /*2b00*/  HMMA.16816.F32 R28, R16, R36, R28 ;  /* 0x00000024101c723c */ /* 0x000fe2000000181c */
[----:B------:R-:W-:Y:S02]  /*2b10*/  UIADD3.X UR16, UR22, UR16, URZ, UP2, !UPT ;  /* 0x0000001016107290 */ /* 0x000fe400097fe43f */
[----:B------:R-:W-:Y:S02]  /*2b20*/  UIADD3.X UR14, UR22, UR14, URZ, UP3, !UPT ;  /* 0x0000000e160e7290 */ /* 0x000fe40009ffe43f */
[----:B------:R-:W-:Y:S02]  /*2b30*/  UIADD3.X UR12, UR22, UR12, URZ, UP4, !UPT ;  /* 0x0000000c160c7290 */ /* 0x000fe4000a7fe43f */
[----:B------:R-:W-:Y:S01]  /*2b40*/  UIADD3.X UR10, UR22, UR10, URZ, UP5, !UPT ;  /* 0x0000000a160a7290 */ /* 0x000fe2000affe43f */
[----:B------:R-:W-:Y:S01]  /*2b50*/  LEA.HI.X.SX32 R43, R12, R43, 0x1, P1 ;  /* 0x0000002b0c2b7211 */ /* 0x000fe200008f0eff */
[----:B------:R-:W-:Y:S01]  /*2b60*/  VIADD R53, R53, 0xffffffe0 ;  /* 0xffffffe035357836 */ /* 0x000fe20000000000 */
[----:B------:R-:W-:-:S14]  /*2b70*/  @P0 BRA `(.L_x_2) ;  /* 0xffffffe800000947 */ /* 0x000fdc000383ffff */
.L_x_1:
[----:B------:R-:W-:Y:S01]  /*2b80*/  BAR.SYNC.DEFER_BLOCKING 0x0 ;  /* 0x0000000000007b1d */ /* 0x000fe20000010000 */
[----:B------:R-:W-:Y:S01]  /*2b90*/  IMAD.SHL.U32 R0, R0, 0x20, RZ ;  /* 0x0000002000007824 */ /* 0x000fe200078e00ff */
[----:B------:R-:W-:Y:S01]  /*2ba0*/  LOP3.LUT R6, R6, 0xf0, RZ, 0xc0, !PT ;  /* 0x000000f006067812 */ /* 0x000fe200078ec0ff */
[C---:B------:R-:W-:Y:S01]  /*2bb0*/  VIADD R2, R4.reuse, 0x2 ;  /* 0x0000000204027836 */ /* 0x040fe20000000000 */
[----:B------:R-:W-:Y:S01]  /*2bc0*/  F2FP.SATFINITE.E4M3.F32.PACK_AB_MERGE_C R34, R35, R34, RZ ;  /* 0x000000222322723e */ /* 0x000fe200048070ff */
[----:B------:R-:W-:Y:S01]  /*2bd0*/  VIADD R12, R4, 0x3 ;  /* 0x00000003040c7836 */ /* 0x000fe20000000000 */
[----:B------:R-:W-:Y:S01]  /*2be0*/  LOP3.LUT R7, R0, 0x200, RZ, 0xc0, !PT ;  /* 0x0000020000077812 */ /* 0x000fe200078ec0ff */
[----:B------:R-:W-:Y:S01]  /*2bf0*/  ULDC.64 UR10, c[0x0][0x228] ;  /* 0x00008a00000a7ab9 */ /* 0x000fe20000000a00 */
[----:B------:R-:W-:Y:S01]  /*2c00*/  F2FP.SATFINITE.E4M3.F32.PACK_AB_MERGE_C R31, R31, R30, RZ ;  /* 0x0000001e1f1f723e */ /* 0x000fe200048070ff */
[----:B------:R-:W-:Y:S01]  /*2c10*/  ULDC UR4, c[0x0][0x244] ;  /* 0x0000910000047ab9 */ /* 0x000fe20000000800 */
[----:B------:R-:W-:Y:S01]  /*2c20*/  IADD3 R6, R7, UR5, R6 ;  /* 0x0000000507067c10 */ /* 0x000fe2000fffe006 */
[----:B------:R-:W-:Y:S01]  /*2c30*/  ULDC UR6, c[0x0][0x248] ;  /* 0x0000920000067ab9 */ /* 0x000fe20000000800 */
[----:B------:R-:W-:Y:S01]  /*2c40*/  F2FP.SATFINITE.E4M3.F32.PACK_AB_MERGE_C R32, R33, R32, RZ ;  /* 0x000000202120723e */ /* 0x000fe200048070ff */
[C---:B------:R-:W-:Y:S01]  /*2c50*/  IMAD R7, R4.reuse, UR6, RZ ;  /* 0x0000000604077c24 */ /* 0x040fe2000f8e02ff */
[----:B------:R-:W-:Y:S01]  /*2c60*/  F2FP.SATFINITE.E4M3.F32.PACK_AB_MERGE_C R29, R29, R28, RZ ;  /* 0x0000001c1d1d723e */ /* 0x000fe200048070ff */
[----:B------:R-:W-:Y:S01]  /*2c70*/  IMAD R6, R3, 0x8, R6 ;  /* 0x0000000803067824 */ /* 0x000fe200078e0206 */
[----:B------:R-:W-:Y:S01]  /*2c80*/  F2FP.SATFINITE.E4M3.F32.PACK_AB_MERGE_C R24, R25, R24, RZ ;  /* 0x000000181918723e */ /* 0x000fe200048070ff */
[----:B------:R-:W-:Y:S01]  /*2c90*/  VIADD R3, R4, 0x1 ;  /* 0x0000000104037836 */ /* 0x000fe20000000000 */
[----:B------:R-:W-:-:S02]  /*2ca0*/  F2FP.SATFINITE.E4M3.F32.PACK_AB_MERGE_C R26, R27, R26, RZ ;  /* 0x0000001a1b1a723e */ /* 0x000fc400048070ff */
[----:B------:R-:W-:Y:S02]  /*2cb0*/  F2FP.SATFINITE.E4M3.F32.PACK_AB_MERGE_C R21, R21, R20, RZ ;  /* 0x000000141515723e */ /* 0x000fe400048070ff */
[----:B------:R-:W-:Y:S02]  /*2cc0*/  F2FP.SATFINITE.E4M3.F32.PACK_AB_MERGE_C R23, R23, R22, RZ ;  /* 0x000000161717723e */ /* 0x000fe400048070ff */
[----:B------:R-:W-:Y:S02]  /*2cd0*/  PRMT R33, R34, 0x5410, R31 ;  /* 0x0000541022217816 */ /* 0x000fe4000000001f */
[----:B------:R-:W-:Y:S02]  /*2ce0*/  PRMT R32, R32, 0x5410, R29 ;  /* 0x0000541020207816 */ /* 0x000fe4000000001d */
[----:B------:R-:W-:Y:S02]  /*2cf0*/  PRMT R34, R24, 0x5410, R21 ;  /* 0x0000541018227816 */ /* 0x000fe40000000015 */
[----:B------:R-:W-:-:S02]  /*2d00*/  PRMT R35, R26, 0x5410, R23 ;  /* 0x000054101a237816 */ /* 0x000fc40000000017 */
[----:B------:R-:W-:Y:S02]  /*2d10*/  LEA R8, R52, UR5, 0x4 ;  /* 0x0000000534087c11 */ /* 0x000fe4000f8e20ff */
[C---:B------:R-:W-:Y:S01]  /*2d20*/  ISETP.GE.AND P0, PT, R5.reuse, UR10, PT ;  /* 0x0000000a05007c0c */ /* 0x040fe2000bf06270 */
[----:B------:R0:W-:Y:S01]  /*2d30*/  STSM.16.M88.4 [R6], R32 ;  /* 0x0000002006007844 */ /* 0x0001e20000000200 */
[----:B------:R-:W-:Y:S01]  /*2d40*/  IMAD R5, R5, UR4, RZ ;  /* 0x0000000405057c24 */ /* 0x000fe2000f8e02ff */
[----:B------:R-:W-:Y:S01]  /*2d50*/  ULDC.64 UR4, c[0x0][0x220] ;  /* 0x0000880000047ab9 */ /* 0x000fe20000000a00 */
[----:B------:R-:W-:Y:S01]  /*2d60*/  BAR.SYNC.DEFER_BLOCKING 0x0 ;  /* 0x0000000000007b1d */ /* 0x000fe20000010000 */
[----:B------:R-:W-:Y:S02]  /*2d70*/  ISETP.LT.AND P5, PT, R4, UR11, !P0 ;  /* 0x0000000b04007c0c */ /* 0x000fe4000c7a1270 */
[----:B------:R-:W-:Y:S02]  /*2d80*/  IADD3 R0, P1, R5, UR4, RZ ;  /* 0x0000000405007c10 */ /* 0x000fe4000ff3e0ff */
[----:B------:R-:W-:-:S02]  /*2d90*/  ISETP.LT.AND P3, PT, R2, UR11, !P0 ;  /* 0x0000000b02007c0c */ /* 0x000fc4000c761270 */
[----:B------:R-:W-:Y:S01]  /*2da0*/  ISETP.LT.AND P4, PT, R3, UR11, !P0 ;  /* 0x0000000b03007c0c */ /* 0x000fe2000c781270 */
[----:B------:R-:W-:Y:S01]  /*2db0*/  VIADD R3, R4, 0x4 ;  /* 0x0000000404037836 */ /* 0x000fe20000000000 */
[----:B------:R-:W-:Y:S01]  /*2dc0*/  LEA.HI.X.SX32 R2, R5, UR5, 0x1, P1 ;  /* 0x0000000505027c11 */ /* 0x000fe200088f0eff */
[C---:B------:R-:W-:Y:S01]  /*2dd0*/  VIADD R5, R7.reuse, UR6 ;  /* 0x0000000607057c36 */ /* 0x040fe20008000000 */
[----:B------:R-:W-:Y:S02]  /*2de0*/  ISETP.LT.AND P2, PT, R12, UR11, !P0 ;  /* 0x0000000b0c007c0c */ /* 0x000fe4000c741270 */
[-C--:B0-----:R-:W-:Y:S01]  /*2df0*/  IADD3 R6, P1, R7, R0.reuse, RZ ;  /* 0x0000000007067210 */ /* 0x081fe20007f3e0ff */
[C---:B------:R-:W-:Y:S01]  /*2e00*/  VIADD R15, R5.reuse, UR6 ;  /* 0x00000006050f7c36 */ /* 0x040fe20008000000 */
[----:B------:R-:W-:Y:S02]  /*2e10*/  IADD3 R12, P6, R5, R0, RZ ;  /* 0x00000000050c7210 */ /* 0x000fe40007fde0ff */
[----:B------:R-:W-:-:S02]  /*2e20*/  LEA.HI.X.SX32 R7, R7, R2, 0x1, P1 ;  /* 0x0000000207077211 */ /* 0x000fc400008f0eff */
[----:B------:R-:W-:Y:S01]  /*2e30*/  ISETP.LT.AND P1, PT, R3, UR11, !P0 ;  /* 0x0000000b03007c0c */ /* 0x000fe2000c721270 */
[----:B------:R-:W-:Y:S01]  /*2e40*/  VIADD R3, R4, 0x5 ;  /* 0x0000000504037836 */ /* 0x000fe20000000000 */
[----:B------:R-:W-:Y:S01]  /*2e50*/  LEA.HI.X.SX32 R13, R5, R2, 0x1, P6 ;  /* 0x00000002050d7211 */ /* 0x000fe200030f0eff */
[C---:B------:R-:W-:Y:S01]  /*2e60*/  VIADD R5, R15.reuse, UR6 ;  /* 0x000000060f057c36 */ /* 0x040fe20008000000 */
[C---:B------:R-:W-:Y:S01]  /*2e70*/  IADD3 R14, P6, R15.reuse, R0, RZ ;  /* 0x000000000f0e7210 */ /* 0x040fe20007fde0ff */
[----:B------:R-:W0:Y:S03]  /*2e80*/  LDS.128 R8, [R8] ;  /* 0x0000000008087984 */ /* 0x000e260000000c00 */
[----:B------:R-:W-:Y:S02]  /*2e90*/  LEA.HI.X.SX32 R15, R15, R2, 0x1, P6 ;  /* 0x000000020f0f7211 */ /* 0x000fe400030f0eff */
[----:B0-----:R-:W-:-:S02]  /*2ea0*/  PRMT R17, R8, 0x7770, RZ ;  /* 0x0000777008117816 */ /* 0x001fc400000000ff */
[----:B------:R-:W-:Y:S02]  /*2eb0*/  PRMT R19, R8, 0x7771, RZ ;  /* 0x0000777108137816 */ /* 0x000fe400000000ff */
[----:B------:R-:W-:Y:S01]  /*2ec0*/  PRMT R21, R9, 0x7770, RZ ;  /* 0x0000777009157816 */ /* 0x000fe200000000ff */
[----:B------:R0:W-:Y:S01]  /*2ed0*/  @P5 STG.E.U8 desc[UR8][R6.64], R17 ;  /* 0x0000001106005986 */ /* 0x0001e2000c101108 */
[----:B------:R-:W-:Y:S01]  /*2ee0*/  ISETP.LT.AND P5, PT, R3, UR11, !P0 ;  /* 0x0000000b03007c0c */ /* 0x000fe2000c7a1270 */
[----:B------:R-:W-:Y:S01]  /*2ef0*/  VIADD R3, R4, 0x6 ;  /* 0x0000000604037836 */ /* 0x000fe20000000000 */
[----:B------:R-:W-:Y:S01]  /*2f00*/  PRMT R23, R9, 0x7771, RZ ;  /* 0x0000777109177816 */ /* 0x000fe200000000ff */
[----:B------:R1:W-:Y:S01]  /*2f10*/  @P4 STG.E.U8 desc[UR8][R12.64], R19 ;  /* 0x000000130c004986 */ /* 0x0003e2000c101108 */
[----:B------:R-:W-:Y:S02]  /*2f20*/  PRMT R25, R8, 0x7773, RZ ;  /* 0x0000777308197816 */ /* 0x000fe400000000ff */
[----:B------:R-:W-:Y:S01]  /*2f30*/  ISETP.LT.AND P4, PT, R3, UR11, !P0 ;  /* 0x0000000b03007c0c */ /* 0x000fe2000c781270 */
[----:B------:R-:W-:Y:S01]  /*2f40*/  VIADD R3, R4, 0x7 ;  /* 0x0000000704037836 */ /* 0x000fe20000000000 */
[----:B------:R2:W-:Y:S01]  /*2f50*/  @P3 STG.E.U8 desc[UR8][R14.64], R21 ;  /* 0x000000150e003986 */ /* 0x0005e2000c101108 */
[C---:B0-----:R-:W-:Y:S01]  /*2f60*/  IADD3 R6, P6, R5.reuse, R0, RZ ;  /* 0x0000000005067210 */ /* 0x041fe20007fde0ff */
[----:B------:R-:W-:-:S02]  /*2f70*/  VIADD R17, R5, UR6 ;  /* 0x0000000605117c36 */ /* 0x000fc40008000000 */
[----:B------:R-:W-:Y:S01]  /*2f80*/  ISETP.LT.AND P3, PT, R3, UR11, !P0 ;  /* 0x0000000b03007c0c */ /* 0x000fe2000c761270 */
[----:B------:R-:W-:Y:S01]  /*2f90*/  VIADD R3, R4, 0x8 ;  /* 0x0000000804037836 */ /* 0x000fe20000000000 */
[----:B------:R-:W-:Y:S01]  /*2fa0*/  LEA.HI.X.SX32 R7, R5, R2, 0x1, P6 ;  /* 0x0000000205077211 */ /* 0x000fe200030f0eff */
[C---:B------:R-:W-:Y:S01]  /*2fb0*/  VIADD R5, R17.reuse, UR6 ;  /* 0x0000000611057c36 */ /* 0x040fe20008000000 */
[C---:B-1----:R-:W-:Y:S02]  /*2fc0*/  IADD3 R12, P6, R17.reuse, R0, RZ ;  /* 0x00000000110c7210 */ /* 0x042fe40007fde0ff */
[----:B------:R-:W-:Y:S01]  /*2fd0*/  PRMT R19, R10, 0x7770, RZ ;  /* 0x000077700a137816 */ /* 0x000fe200000000ff */
[----:B------:R0:W-:Y:S01]  /*2fe0*/  @P2 STG.E.U8 desc[UR8][R6.64], R23 ;  /* 0x0000001706002986 */ /* 0x0001e2000c101108 */
[----:B------:R-:W-:Y:S02]  /*2ff0*/  LEA.HI.X.SX32 R13, R17, R2, 0x1, P6 ;  /* 0x00000002110d7211 */ /* 0x000fe400030f0eff */
[----:B------:R-:W-:-:S02]  /*3000*/  IADD3 R16, P6, R5, R0, RZ ;  /* 0x0000000005107210 */ /* 0x000fc40007fde0ff */
[----:B------:R-:W-:Y:S01]  /*3010*/  ISETP.LT.AND P2, PT, R3, UR11, !P0 ;  /* 0x0000000b03007c0c */ /* 0x000fe2000c741270 */
[----:B------:R-:W-:Y:S01]  /*3020*/  VIADD R3, R4, 0x9 ;  /* 0x0000000904037836 */ /* 0x000fe20000000000 */
[C---:B------:R-:W-:Y:S01]  /*3030*/  LEA.HI.X.SX32 R17, R5.reuse, R2, 0x1, P6 ;  /* 0x0000000205117211 */ /* 0x040fe200030f0eff */
[----:B------:R-:W-:Y:S01]  /*3040*/  VIADD R5, R5, UR6 ;  /* 0x0000000605057c36 */ /* 0x000fe20008000000 */
[----:B------:R1:W-:Y:S01]  /*3050*/  @P1 STG.E.U8 desc[UR8][R12.64], R19 ;  /* 0x000000130c001986 */ /* 0x0003e2000c101108 */
[----:B--2---:R-:W-:Y:S02]  /*3060*/  PRMT R21, R10, 0x7771, RZ ;  /* 0x000077710a157816 */ /* 0x004fe400000000ff */
[----:B------:R-:W-:Y:S01]  /*3070*/  ISETP.LT.AND P1, PT, R3, UR11, !P0 ;  /* 0x0000000b03007c0c */ /* 0x000fe2000c721270 */
[----:B------:R-:W-:Y:S01]  /*3080*/  VIADD R3, R4, 0xa ;  /* 0x0000000a04037836 */ /* 0x000fe20000000000 */
[C---:B0-----:R-:W-:Y:S01]  /*3090*/  IADD3 R6, P6, R5.reuse, R0, RZ ;  /* 0x0000000005067210 */ /* 0x041fe20007fde0ff */
[----:B------:R-:W-:Y:S01]  /*30a0*/  VIADD R15, R5, UR6 ;  /* 0x00000006050f7c36 */ /* 0x000fe20008000000 */
[----:B------:R0:W-:Y:S01]  /*30b0*/  @P5 STG.E.U8 desc[UR8][R16.64], R21 ;  /* 0x0000001510005986 */ /* 0x0001e2000c101108 */
[----:B------:R-:W-:-:S02]  /*30c0*/  PRMT R23, R11, 0x7770, RZ ;  /* 0x000077700b177816 */ /* 0x000fc400000000ff */
[----:B------:R-:W-:Y:S01]  /*30d0*/  ISETP.LT.AND P5, PT, R3, UR11, !P0 ;  /* 0x0000000b03007c0c */ /* 0x000fe2000c7a1270 */
[C---:B------:R-:W-:Y:S01]  /*30e0*/  VIADD R3, R4.reuse, 0xb ;  /* 0x0000000b04037836 */ /* 0x040fe20000000000 */
[----:B------:R-:W-:Y:S01]  /*30f0*/  LEA.HI.X.SX32 R7, R5, R2, 0x1, P6 ;  /* 0x0000000205077211 */ /* 0x000fe200030f0eff */
[C---:B------:R-:W-:Y:S01]  /*3100*/  VIADD R5, R15.reuse, UR6 ;  /* 0x000000060f057c36 */ /* 0x040fe20008000000 */
[----:B-1----:R-:W-:Y:S02]  /*3110*/  IADD3 R12, P6, R15, R0, RZ ;  /* 0x000000000f0c7210 */ /* 0x002fe40007fde0ff */
[----:B------:R-:W-:Y:S01]  /*3120*/  PRMT R19, R11, 0x7771, RZ ;  /* 0x000077710b137816 */ /* 0x000fe200000000ff */
[----:B------:R-:W-:Y:S01]  /*3130*/  @P4 STG.E.U8 desc[UR8][R6.64], R23 ;  /* 0x0000001706004986 */ /* 0x000fe2000c101108 */
[----:B------:R-:W-:Y:S01]  /*3140*/  LEA.HI.X.SX32 R13, R15, R2, 0x1, P6 ;  /* 0x000000020f0d7211 */ /* 0x000fe200030f0eff */
[----:B0-----:R-:W-:Y:S01]  /*3150*/  VIADD R17, R5, UR6 ;  /* 0x0000000605117c36 */ /* 0x001fe20008000000 */
[----:B------:R-:W-:Y:S01]  /*3160*/  ISETP.LT.AND P4, PT, R3, UR11, !P0 ;  /* 0x0000000b03007c0c */ /* 0x000fe2000c781270 */
[----:B------:R-:W-:Y:S01]  /*3170*/  VIADD R3, R4, 0xc ;  /* 0x0000000c04037836 */ /* 0x000fe20000000000 */
[----:B------:R-:W-:Y:S01]  /*3180*/  IADD3 R14, P6, R5, R0, RZ ;  /* 0x00000000050e7210 */ /* 0x000fe20007fde0ff */
[----:B------:R0:W-:Y:S01]  /*3190*/  @P3 STG.E.U8 desc[UR8][R12.64], R19 ;  /* 0x000000130c003986 */ /* 0x0001e2000c101108 */
[----:B------:R-:W-:-:S02]  /*31a0*/  PRMT R21, R8, 0x7772, RZ ;  /* 0x0000777208157816 */ /* 0x000fc400000000ff */
[----:B------:R-:W-:Y:S01]  /*31b0*/  LEA.HI.X.SX32 R15, R5, R2, 0x1, P6 ;  /* 0x00000002050f7211 */ /* 0x000fe200030f0eff */
[----:B------:R-:W-:Y:S01]  /*31c0*/  VIADD R5, R17, UR6 ;  /* 0x0000000611057c36 */ /* 0x000fe20008000000 */
[----:B------:R-:W-:Y:S01]  /*31d0*/  ISETP.LT.AND P3, PT, R3, UR11, !P0 ;  /* 0x0000000b03007c0c */ /* 0x000fe2000c761270 */
[----:B------:R-:W-:Y:S01]  /*31e0*/  VIADD R3, R4, 0xd ;  /* 0x0000000d04037836 */ /* 0x000fe20000000000 */
[----:B------:R-:W-:Y:S01]  /*31f0*/  IADD3 R16, P6, R17, R0, RZ ;  /* 0x0000000011107210 */ /* 0x000fe20007fde0ff */
[----:B------:R1:W-:Y:S03]  /*3200*/  @P2 STG.E.U8 desc[UR8][R14.64], R21 ;  /* 0x000000150e002986 */ /* 0x0003e6000c101108 */
[----:B------:R-:W-:Y:S01]  /*3210*/  ISETP.LT.AND P2, PT, R3, UR11, !P0 ;  /* 0x0000000b03007c0c */ /* 0x000fe2000c741270 */
[----:B0-----:R-:W-:Y:S01]  /*3220*/  VIADD R13, R5, UR6 ;  /* 0x00000006050d7c36 */ /* 0x001fe20008000000 */
[----:B------:R-:W-:-:S02]  /*3230*/  LEA.HI.X.SX32 R17, R17, R2, 0x1, P6 ;  /* 0x0000000211117211 */ /* 0x000fc400030f0eff */
[----:B------:R-:W-:Y:S01]  /*3240*/  IADD3 R6, P6, R5, R0, RZ ;  /* 0x0000000005067210 */ /* 0x000fe20007fde0ff */
[----:B------:R-:W-:Y:S02]  /*3250*/  VIADD R3, R13, UR6 ;  /* 0x000000060d037c36 */ /* 0x000fe40008000000 */
[----:B------:R0:W-:Y:S01]  /*3260*/  @P1 STG.E.U8 desc[UR8][R16.64], R25 ;  /* 0x0000001910001986 */ /* 0x0001e2000c101108 */
[----:B------:R-:W-:Y:S01]  /*3270*/  LEA.HI.X.SX32 R7, R5, R2, 0x1, P6 ;  /* 0x0000000205077211 */ /* 0x000fe200030f0eff */
[----:B------:R-:W-:Y:S01]  /*3280*/  VIADD R19, R3, UR6 ;  /* 0x0000000603137c36 */ /* 0x000fe20008000000 */
[-C--:B------:R-:W-:Y:S01]  /*3290*/  IADD3 R12, P1, R13, R0.reuse, RZ ;  /* 0x000000000d0c7210 */ /* 0x080fe20007f3e0ff */
[----:B------:R-:W-:Y:S01]  /*32a0*/  VIADD R5, R4, 0xe ;  /* 0x0000000e04057836 */ /* 0x000fe20000000000 */
[----:B-1----:R-:W-:Y:S01]  /*32b0*/  IADD3 R14, P6, R3, R0, RZ ;  /* 0x00000000030e7210 */ /* 0x002fe20007fde0ff */
[----:B------:R-:W-:Y:S01]  /*32c0*/  VIADD R21, R19, UR6 ;  /* 0x0000000613157c36 */ /* 0x000fe20008000000 */
[----:B------:R-:W-:-:S02]  /*32d0*/  LEA.HI.X.SX32 R13, R13, R2, 0x1, P1 ;  /* 0x000000020d0d7211 */ /* 0x000fc400008f0eff */
[----:B------:R-:W-:Y:S01]  /*32e0*/  LEA.HI.X.SX32 R15, R3, R2, 0x1, P6 ;  /* 0x00000002030f7211 */ /* 0x000fe200030f0eff */
[----:B------:R-:W-:Y:S01]  /*32f0*/  VIADD R23, R21, UR6 ;  /* 0x0000000615177c36 */ /* 0x000fe20008000000 */
[-C--:B------:R-:W-:Y:S01]  /*3300*/  IADD3 R18, P6, R19, R0.reuse, RZ ;  /* 0x0000000013127210 */ /* 0x080fe20007fde0ff */
[----:B------:R-:W-:Y:S01]  /*3310*/  VIADD R3, R4, 0xf ;  /* 0x0000000f04037836 */ /* 0x000fe20000000000 */
[----:B0-----:R-:W-:Y:S02]  /*3320*/  IADD3 R16, P1, R21, R0, RZ ;  /* 0x0000000015107210 */ /* 0x001fe40007f3e0ff */
[-C--:B------:R-:W-:Y:S02]  /*3330*/  LEA.HI.X.SX32 R19, R19, R2.reuse, 0x1, P6 ;  /* 0x0000000213137211 */ /* 0x080fe400030f0eff */
[----:B------:R-:W-:Y:S02]  /*3340*/  LEA.HI.X.SX32 R17, R21, R2, 0x1, P1 ;  /* 0x0000000215117211 */ /* 0x000fe400008f0eff */
[----:B------:R-:W-:-:S02]  /*3350*/  IADD3 R4, P6, R23, R0, RZ ;  /* 0x0000000017047210 */ /* 0x000fc40007fde0ff */
[----:B------:R-:W-:Y:S02]  /*3360*/  ISETP.LT.AND P1, PT, R5, UR11, !P0 ;  /* 0x0000000b05007c0c */ /* 0x000fe4000c721270 */
[----:B------:R-:W-:Y:S02]  /*3370*/  ISETP.LT.AND P0, PT, R3, UR11, !P0 ;  /* 0x0000000b03007c0c */ /* 0x000fe4000c701270 */
[----:B------:R-:W-:Y:S02]  /*3380*/  LEA.HI.X.SX32 R5, R23, R2, 0x1, P6 ;  /* 0x0000000217057211 */ /* 0x000fe400030f0eff */
[C---:B------:R-:W-:Y:S02]  /*3390*/  PRMT R25, R9.reuse, 0x7772, RZ ;  /* 0x0000777209197816 */ /* 0x040fe400000000ff */
[----:B------:R-:W-:Y:S02]  /*33a0*/  PRMT R23, R9, 0x7773, RZ ;  /* 0x0000777309177816 */ /* 0x000fe400000000ff */
[C---:B------:R-:W-:Y:S01]  /*33b0*/  PRMT R21, R10.reuse, 0x7772, RZ ;  /* 0x000077720a157816 */ /* 0x040fe200000000ff */
[----:B------:R0:W-:Y:S01]  /*33c0*/  @P5 STG.E.U8 desc[UR8][R6.64], R25 ;  /* 0x0000001906005986 */ /* 0x0001e2000c101108 */
[----:B------:R-:W-:-:S02]  /*33d0*/  PRMT R9, R10, 0x7773, RZ ;  /* 0x000077730a097816 */ /* 0x000fc400000000ff */
[C---:B------:R-:W-:Y:S01]  /*33e0*/  PRMT R3, R11.reuse, 0x7773, RZ ;  /* 0x000077730b037816 */ /* 0x040fe200000000ff */
[----:B------:R0:W-:Y:S01]  /*33f0*/  @P4 STG.E.U8 desc[UR8][R12.64], R23 ;  /* 0x000000170c004986 */ /* 0x0001e2000c101108 */
[----:B------:R-:W-:-:S03]  /*3400*/  PRMT R11, R11, 0x7772, RZ ;  /* 0x000077720b0b7816 */ /* 0x000fc600000000ff */
[----:B------:R0:W-:Y:S04]  /*3410*/  @P3 STG.E.U8 desc[UR8][R14.64], R21 ;  /* 0x000000150e003986 */ /* 0x0001e8000c101108 */
[----:B------:R0:W-:Y:S04]  /*3420*/  @P2 STG.E.U8 desc[UR8][R18.64], R9 ;  /* 0x0000000912002986 */ /* 0x0001e8000c101108 */
[----:B------:R0:W-:Y:S01]  /*3430*/  @P1 STG.E.U8 desc[UR8][R16.64], R11 ;  /* 0x0000000b10001986 */ /* 0x0001e2000c101108 */
[----:B------:R-:W-:Y:S05]  /*3440*/  @!P0 EXIT ;  /* 0x000000000000894d */ /* 0x000fea0003800000 */
[----:B------:R-:W-:Y:S01]  /*3450*/  STG.E.U8 desc[UR8][R4.64], R3 ;  /* 0x0000000304007986 */ /* 0x000fe2000c101108 */
[----:B------:R-:W-:Y:S05]  /*3460*/  EXIT ;  /* 0x000000000000794d */ /* 0x000fea0003800000 */
.L_x_3:
[----:B------:R-:W-:-:S00]  /*3470*/  BRA `(.L_x_3) ;  /* 0xfffffffc00fc7947 */ /* 0x000fc0000383ffff */
[----:B------:R-:W-:-:S00]  /*3480*/  NOP ;  /* 0x0000000000007918 */ /* 0x000fc00000000000 */
[----:B------:R-:W-:-:S00]  /*3490*/  NOP ;  /* 0x0000000000007918 */ /* 0x000fc00000000000 */
[----:B------:R-:W-:-:S00]  /*34a0*/  NOP ;  /* 0x0000000000007918 */ /* 0x000fc00000000000 */
[----:B------:R-:W-:-:S00]  /*34b0*/  NOP ;  /* 0x0000000000007918 */ /* 0x000fc00000000000 */
[----:B------:R-:W-:-:S00]  /*34c0*/  NOP ;  /* 0x0000000000007918 */ /* 0x000fc00000000000 */
[----:B------:R-:W-:-:S00]  /*34d0*/  NOP ;  /* 0x0000000000007918 */ /* 0x000fc00000000000 */
[----:B------:R-:W-:-:S00]  /*34e0*/  NOP ;  /* 0x0000000000007918 */ /* 0x000fc00000000000 */
[----:B------:R-:W-:-:S00]  /*34f0*/  NOP ;  /* 0x0000000000007918 */ /* 0x000fc00000000000 */
.L_x_4:


//--------------------- .nv.shared.matmul_kernel  --------------------------
	.section	.nv.shared.matmul_kernel,"aw",@nobits
	.sectionflags	@""
	.align	16
	.zero		1024


//--------------------- .nv.shared.reserved.0     --------------------------
	.section	.nv.shared.reserved.0,"aw",@nobits
	.weak		__nv_reservedSMEM_offset_0_alias
	.size		__nv_reservedSMEM_offset_0_alias, 0, 0
	.other		__nv_reservedSMEM_offset_0_alias,@"STO_CUDA_RESERVED_SHARED STV_DEFAULT"
__nv_reservedSMEM_offset_0_alias:
	.zero		0


//--------------------- .nv.constant0.matmul_kernel --------------------------
	.section	.nv.constant0.matmul_kernel,"a",@progbits
	.sectionflags	@""
	.align	4
.nv.constant0.matmul_kernel:
	.zero		608


//--------------------- SYMBOLS --------------------------

	.type		.nv.reservedSmem.offset0,@object
	.size		.nv.reservedSmem.offset0,0x4
